//
// Generated by NVIDIA NVVM Compiler
//
// Compiler Build ID: CL-36424714
// Cuda compilation tools, release 13.0, V13.0.88
// Based on NVVM 20.0.0
//

.version 9.0
.target sm_100
.address_size 64

	// .globl	_Z23thomasAlgorithmPerBlockPfS_S_S_S_i
// _ZZ10PCR_kernelPfS_S_S_PiiE9shared_sa has been demoted
// _ZZ10PCR_kernelPfS_S_S_PiiE9shared_sd has been demoted
// _ZZ10PCR_kernelPfS_S_S_PiiE9shared_sc has been demoted
// _ZZ10PCR_kernelPfS_S_S_PiiE9shared_sy has been demoted
// _ZZ10PCR_kernelPfS_S_S_PiiE9shared_sl has been demoted

.visible .entry _Z23thomasAlgorithmPerBlockPfS_S_S_S_i(
	.param .u64 .ptr .align 1 _Z23thomasAlgorithmPerBlockPfS_S_S_S_i_param_0,
	.param .u64 .ptr .align 1 _Z23thomasAlgorithmPerBlockPfS_S_S_S_i_param_1,
	.param .u64 .ptr .align 1 _Z23thomasAlgorithmPerBlockPfS_S_S_S_i_param_2,
	.param .u64 .ptr .align 1 _Z23thomasAlgorithmPerBlockPfS_S_S_S_i_param_3,
	.param .u64 .ptr .align 1 _Z23thomasAlgorithmPerBlockPfS_S_S_S_i_param_4,
	.param .u32 _Z23thomasAlgorithmPerBlockPfS_S_S_S_i_param_5
)
{
	.reg .pred 	%p<17>;
	.reg .b32 	%r<71>;
	.reg .b32 	%f<170>;
	.reg .b64 	%rd<86>;

	ld.param.u64 	%rd22, [_Z23thomasAlgorithmPerBlockPfS_S_S_S_i_param_0];
	ld.param.u64 	%rd23, [_Z23thomasAlgorithmPerBlockPfS_S_S_S_i_param_1];
	ld.param.u64 	%rd24, [_Z23thomasAlgorithmPerBlockPfS_S_S_S_i_param_2];
	ld.param.u64 	%rd25, [_Z23thomasAlgorithmPerBlockPfS_S_S_S_i_param_3];
	ld.param.u64 	%rd26, [_Z23thomasAlgorithmPerBlockPfS_S_S_S_i_param_4];
	ld.param.u32 	%r64, [_Z23thomasAlgorithmPerBlockPfS_S_S_S_i_param_5];
	cvta.to.global.u64 	%rd1, %rd22;
	cvta.to.global.u64 	%rd2, %rd26;
	cvta.to.global.u64 	%rd3, %rd25;
	cvta.to.global.u64 	%rd4, %rd23;
	cvta.to.global.u64 	%rd5, %rd24;
	mov.u32 	%r1, %ctaid.x;
	mul.lo.s32 	%r37, %r64, %r1;
	cvt.s64.s32 	%rd6, %r37;
	mul.wide.s32 	%rd27, %r37, 4;
	add.s64 	%rd7, %rd5, %rd27;
	ld.global.f32 	%f1, [%rd7];
	add.s64 	%rd8, %rd4, %rd27;
	ld.global.f32 	%f2, [%rd8];
	div.rn.f32 	%f3, %f1, %f2;
	st.global.f32 	[%rd7], %f3;
	add.s64 	%rd9, %rd3, %rd27;
	ld.global.f32 	%f4, [%rd9];
	ld.global.f32 	%f5, [%rd8];
	div.rn.f32 	%f6, %f4, %f5;
	st.global.f32 	[%rd9], %f6;
	setp.lt.s32 	%p1, %r64, 2;
	@%p1 bra 	$L__BB0_10;
	add.s32 	%r2, %r64, -1;
	add.s32 	%r39, %r64, -2;
	setp.lt.u32 	%p2, %r39, 3;
	mov.b32 	%r63, 1;
	@%p2 bra 	$L__BB0_5;
	cvt.u32.u64 	%r41, %rd6;
	and.b32  	%r42, %r2, -4;
	neg.s32 	%r61, %r42;
	add.s32 	%r60, %r41, 1;
	shl.b64 	%rd28, %rd6, 2;
	add.s64 	%rd29, %rd28, %rd4;
	add.s64 	%rd85, %rd29, 16;
	add.s64 	%rd30, %rd28, 8;
	add.s64 	%rd84, %rd5, %rd30;
	add.s64 	%rd83, %rd3, %rd30;
	mov.b32 	%r59, 0;
$L__BB0_3:
	.pragma "nounroll";
	mul.wide.s32 	%rd31, %r60, 4;
	add.s64 	%rd32, %rd1, %rd31;
	ld.global.f32 	%f7, [%rd85+-12];
	ld.global.f32 	%f8, [%rd32];
	ld.global.f32 	%f9, [%rd84+-8];
	mul.f32 	%f10, %f8, %f9;
	sub.f32 	%f11, %f7, %f10;
	rcp.rn.f32 	%f12, %f11;
	ld.global.f32 	%f13, [%rd84+-4];
	mul.f32 	%f14, %f13, %f12;
	st.global.f32 	[%rd84+-4], %f14;
	ld.global.f32 	%f15, [%rd83+-4];
	ld.global.f32 	%f16, [%rd32];
	ld.global.f32 	%f17, [%rd83+-8];
	mul.f32 	%f18, %f16, %f17;
	sub.f32 	%f19, %f15, %f18;
	mul.f32 	%f20, %f12, %f19;
	st.global.f32 	[%rd83+-4], %f20;
	ld.global.f32 	%f21, [%rd85+-8];
	ld.global.f32 	%f22, [%rd32+4];
	ld.global.f32 	%f23, [%rd84+-4];
	mul.f32 	%f24, %f22, %f23;
	sub.f32 	%f25, %f21, %f24;
	rcp.rn.f32 	%f26, %f25;
	ld.global.f32 	%f27, [%rd84];
	mul.f32 	%f28, %f27, %f26;
	st.global.f32 	[%rd84], %f28;
	ld.global.f32 	%f29, [%rd83];
	ld.global.f32 	%f30, [%rd32+4];
	ld.global.f32 	%f31, [%rd83+-4];
	mul.f32 	%f32, %f30, %f31;
	sub.f32 	%f33, %f29, %f32;
	mul.f32 	%f34, %f26, %f33;
	st.global.f32 	[%rd83], %f34;
	ld.global.f32 	%f35, [%rd85+-4];
	ld.global.f32 	%f36, [%rd32+8];
	ld.global.f32 	%f37, [%rd84];
	mul.f32 	%f38, %f36, %f37;
	sub.f32 	%f39, %f35, %f38;
	rcp.rn.f32 	%f40, %f39;
	ld.global.f32 	%f41, [%rd84+4];
	mul.f32 	%f42, %f41, %f40;
	st.global.f32 	[%rd84+4], %f42;
	ld.global.f32 	%f43, [%rd83+4];
	ld.global.f32 	%f44, [%rd32+8];
	ld.global.f32 	%f45, [%rd83];
	mul.f32 	%f46, %f44, %f45;
	sub.f32 	%f47, %f43, %f46;
	mul.f32 	%f48, %f40, %f47;
	st.global.f32 	[%rd83+4], %f48;
	ld.global.f32 	%f49, [%rd85];
	ld.global.f32 	%f50, [%rd32+12];
	ld.global.f32 	%f51, [%rd84+4];
	mul.f32 	%f52, %f50, %f51;
	sub.f32 	%f53, %f49, %f52;
	rcp.rn.f32 	%f54, %f53;
	ld.global.f32 	%f55, [%rd84+8];
	mul.f32 	%f56, %f55, %f54;
	st.global.f32 	[%rd84+8], %f56;
	ld.global.f32 	%f57, [%rd83+8];
	ld.global.f32 	%f58, [%rd32+12];
	ld.global.f32 	%f59, [%rd83+4];
	mul.f32 	%f60, %f58, %f59;
	sub.f32 	%f61, %f57, %f60;
	mul.f32 	%f62, %f54, %f61;
	st.global.f32 	[%rd83+8], %f62;
	add.s32 	%r61, %r61, 4;
	add.s32 	%r60, %r60, 4;
	add.s32 	%r59, %r59, 4;
	add.s64 	%rd85, %rd85, 16;
	add.s64 	%rd84, %rd84, 16;
	add.s64 	%rd83, %rd83, 16;
	setp.ne.s32 	%p3, %r61, 0;
	@%p3 bra 	$L__BB0_3;
	add.s32 	%r63, %r59, 1;
$L__BB0_5:
	and.b32  	%r13, %r2, 3;
	setp.eq.s32 	%p4, %r13, 0;
	@%p4 bra 	$L__BB0_10;
	setp.eq.s32 	%p5, %r13, 1;
	@%p5 bra 	$L__BB0_8;
	cvt.u32.u64 	%r43, %rd6;
	add.s32 	%r44, %r63, %r43;
	cvt.s64.s32 	%rd33, %r63;
	mul.wide.s32 	%rd34, %r63, 4;
	add.s64 	%rd35, %rd8, %rd34;
	ld.global.f32 	%f63, [%rd35];
	mul.wide.s32 	%rd36, %r44, 4;
	add.s64 	%rd37, %rd1, %rd36;
	ld.global.f32 	%f64, [%rd37];
	add.s64 	%rd38, %rd7, %rd34;
	ld.global.f32 	%f65, [%rd38+-4];
	mul.f32 	%f66, %f64, %f65;
	sub.f32 	%f67, %f63, %f66;
	rcp.rn.f32 	%f68, %f67;
	ld.global.f32 	%f69, [%rd38];
	mul.f32 	%f70, %f69, %f68;
	st.global.f32 	[%rd38], %f70;
	add.s64 	%rd39, %rd9, %rd34;
	ld.global.f32 	%f71, [%rd39];
	ld.global.f32 	%f72, [%rd37];
	ld.global.f32 	%f73, [%rd39+-4];
	mul.f32 	%f74, %f72, %f73;
	sub.f32 	%f75, %f71, %f74;
	mul.f32 	%f76, %f68, %f75;
	st.global.f32 	[%rd39], %f76;
	add.s64 	%rd40, %rd33, %rd6;
	ld.global.f32 	%f77, [%rd35+4];
	shl.b64 	%rd41, %rd40, 2;
	add.s64 	%rd42, %rd1, %rd41;
	ld.global.f32 	%f78, [%rd42+4];
	ld.global.f32 	%f79, [%rd38];
	mul.f32 	%f80, %f78, %f79;
	sub.f32 	%f81, %f77, %f80;
	rcp.rn.f32 	%f82, %f81;
	ld.global.f32 	%f83, [%rd38+4];
	mul.f32 	%f84, %f83, %f82;
	st.global.f32 	[%rd38+4], %f84;
	ld.global.f32 	%f85, [%rd39+4];
	ld.global.f32 	%f86, [%rd42+4];
	ld.global.f32 	%f87, [%rd39];
	mul.f32 	%f88, %f86, %f87;
	sub.f32 	%f89, %f85, %f88;
	mul.f32 	%f90, %f82, %f89;
	st.global.f32 	[%rd39+4], %f90;
	add.s32 	%r63, %r63, 2;
$L__BB0_8:
	and.b32  	%r45, %r2, 1;
	setp.eq.b32 	%p6, %r45, 1;
	not.pred 	%p7, %p6;
	@%p7 bra 	$L__BB0_10;
	cvt.u32.u64 	%r46, %rd6;
	add.s32 	%r47, %r63, %r46;
	mul.wide.s32 	%rd43, %r63, 4;
	add.s64 	%rd44, %rd8, %rd43;
	ld.global.f32 	%f91, [%rd44];
	mul.wide.s32 	%rd45, %r47, 4;
	add.s64 	%rd46, %rd1, %rd45;
	ld.global.f32 	%f92, [%rd46];
	add.s64 	%rd47, %rd7, %rd43;
	ld.global.f32 	%f93, [%rd47+-4];
	mul.f32 	%f94, %f92, %f93;
	sub.f32 	%f95, %f91, %f94;
	rcp.rn.f32 	%f96, %f95;
	ld.global.f32 	%f97, [%rd47];
	mul.f32 	%f98, %f97, %f96;
	st.global.f32 	[%rd47], %f98;
	add.s64 	%rd48, %rd9, %rd43;
	ld.global.f32 	%f99, [%rd48];
	ld.global.f32 	%f100, [%rd46];
	ld.global.f32 	%f101, [%rd48+-4];
	mul.f32 	%f102, %f100, %f101;
	sub.f32 	%f103, %f99, %f102;
	mul.f32 	%f104, %f96, %f103;
	st.global.f32 	[%rd48], %f104;
$L__BB0_10:
	cvt.u32.u64 	%r48, %rd6;
	setp.lt.s32 	%p8, %r64, 2;
	add.s32 	%r16, %r64, -1;
	add.s32 	%r49, %r16, %r48;
	mul.wide.s32 	%rd49, %r16, 4;
	add.s64 	%rd50, %rd9, %rd49;
	ld.global.f32 	%f105, [%rd50];
	mul.wide.s32 	%rd51, %r49, 4;
	add.s64 	%rd52, %rd2, %rd51;
	st.global.f32 	[%rd52], %f105;
	@%p8 bra 	$L__BB0_23;
	add.s32 	%r69, %r64, -2;
	and.b32  	%r18, %r16, 7;
	setp.lt.u32 	%p9, %r69, 7;
	@%p9 bra 	$L__BB0_15;
	and.b32  	%r50, %r16, -8;
	neg.s32 	%r66, %r50;
	add.s64 	%rd19, %rd2, -12;
	mad.lo.s32 	%r51, %r64, %r1, %r64;
	add.s32 	%r65, %r51, -2;
	shl.b64 	%rd53, %rd6, 2;
	add.s64 	%rd54, %rd53, -12;
	add.s64 	%rd20, %rd3, %rd54;
	add.s64 	%rd21, %rd5, %rd54;
$L__BB0_13:
	.pragma "nounroll";
	mul.wide.s32 	%rd55, %r65, 4;
	add.s64 	%rd56, %rd19, %rd55;
	mul.wide.s32 	%rd57, %r69, 4;
	add.s64 	%rd58, %rd20, %rd57;
	add.s64 	%rd59, %rd21, %rd57;
	ld.global.f32 	%f106, [%rd58+12];
	ld.global.f32 	%f107, [%rd59+12];
	ld.global.f32 	%f108, [%rd56+16];
	mul.f32 	%f109, %f107, %f108;
	sub.f32 	%f110, %f106, %f109;
	st.global.f32 	[%rd56+12], %f110;
	ld.global.f32 	%f111, [%rd58+8];
	ld.global.f32 	%f112, [%rd59+8];
	mul.f32 	%f113, %f112, %f110;
	sub.f32 	%f114, %f111, %f113;
	st.global.f32 	[%rd56+8], %f114;
	ld.global.f32 	%f115, [%rd58+4];
	ld.global.f32 	%f116, [%rd59+4];
	mul.f32 	%f117, %f116, %f114;
	sub.f32 	%f118, %f115, %f117;
	st.global.f32 	[%rd56+4], %f118;
	ld.global.f32 	%f119, [%rd58];
	ld.global.f32 	%f120, [%rd59];
	mul.f32 	%f121, %f120, %f118;
	sub.f32 	%f122, %f119, %f121;
	st.global.f32 	[%rd56], %f122;
	ld.global.f32 	%f123, [%rd58+-4];
	ld.global.f32 	%f124, [%rd59+-4];
	mul.f32 	%f125, %f124, %f122;
	sub.f32 	%f126, %f123, %f125;
	st.global.f32 	[%rd56+-4], %f126;
	ld.global.f32 	%f127, [%rd58+-8];
	ld.global.f32 	%f128, [%rd59+-8];
	mul.f32 	%f129, %f128, %f126;
	sub.f32 	%f130, %f127, %f129;
	st.global.f32 	[%rd56+-8], %f130;
	ld.global.f32 	%f131, [%rd58+-12];
	ld.global.f32 	%f132, [%rd59+-12];
	mul.f32 	%f133, %f132, %f130;
	sub.f32 	%f134, %f131, %f133;
	st.global.f32 	[%rd56+-12], %f134;
	ld.global.f32 	%f135, [%rd58+-16];
	ld.global.f32 	%f136, [%rd59+-16];
	mul.f32 	%f137, %f136, %f134;
	sub.f32 	%f138, %f135, %f137;
	st.global.f32 	[%rd56+-16], %f138;
	add.s32 	%r69, %r69, -8;
	add.s32 	%r66, %r66, 8;
	add.s32 	%r65, %r65, -8;
	add.s32 	%r64, %r64, -8;
	setp.ne.s32 	%p10, %r66, 0;
	@%p10 bra 	$L__BB0_13;
	add.s32 	%r69, %r64, -2;
$L__BB0_15:
	setp.eq.s32 	%p11, %r18, 0;
	@%p11 bra 	$L__BB0_23;
	and.b32  	%r31, %r16, 3;
	setp.lt.u32 	%p12, %r18, 4;
	@%p12 bra 	$L__BB0_18;
	add.s32 	%r53, %r69, %r48;
	cvt.s64.s32 	%rd60, %r69;
	mul.wide.s32 	%rd61, %r69, 4;
	add.s64 	%rd62, %rd9, %rd61;
	ld.global.f32 	%f139, [%rd62];
	add.s64 	%rd63, %rd7, %rd61;
	ld.global.f32 	%f140, [%rd63];
	mul.wide.s32 	%rd64, %r53, 4;
	add.s64 	%rd65, %rd2, %rd64;
	ld.global.f32 	%f141, [%rd65+4];
	mul.f32 	%f142, %f140, %f141;
	sub.f32 	%f143, %f139, %f142;
	st.global.f32 	[%rd65], %f143;
	add.s64 	%rd66, %rd60, %rd6;
	ld.global.f32 	%f144, [%rd62+-4];
	ld.global.f32 	%f145, [%rd63+-4];
	mul.f32 	%f146, %f145, %f143;
	sub.f32 	%f147, %f144, %f146;
	shl.b64 	%rd67, %rd66, 2;
	add.s64 	%rd68, %rd2, %rd67;
	st.global.f32 	[%rd68+-4], %f147;
	ld.global.f32 	%f148, [%rd62+-8];
	ld.global.f32 	%f149, [%rd63+-8];
	mul.f32 	%f150, %f149, %f147;
	sub.f32 	%f151, %f148, %f150;
	st.global.f32 	[%rd68+-8], %f151;
	ld.global.f32 	%f152, [%rd62+-12];
	ld.global.f32 	%f153, [%rd63+-12];
	mul.f32 	%f154, %f153, %f151;
	sub.f32 	%f155, %f152, %f154;
	st.global.f32 	[%rd68+-12], %f155;
	add.s32 	%r69, %r69, -4;
$L__BB0_18:
	setp.eq.s32 	%p13, %r31, 0;
	@%p13 bra 	$L__BB0_23;
	setp.eq.s32 	%p14, %r31, 1;
	@%p14 bra 	$L__BB0_21;
	add.s32 	%r55, %r69, %r48;
	cvt.s64.s32 	%rd69, %r69;
	mul.wide.s32 	%rd70, %r69, 4;
	add.s64 	%rd71, %rd9, %rd70;
	ld.global.f32 	%f156, [%rd71];
	add.s64 	%rd72, %rd7, %rd70;
	ld.global.f32 	%f157, [%rd72];
	mul.wide.s32 	%rd73, %r55, 4;
	add.s64 	%rd74, %rd2, %rd73;
	ld.global.f32 	%f158, [%rd74+4];
	mul.f32 	%f159, %f157, %f158;
	sub.f32 	%f160, %f156, %f159;
	st.global.f32 	[%rd74], %f160;
	add.s64 	%rd75, %rd69, %rd6;
	ld.global.f32 	%f161, [%rd71+-4];
	ld.global.f32 	%f162, [%rd72+-4];
	mul.f32 	%f163, %f162, %f160;
	sub.f32 	%f164, %f161, %f163;
	shl.b64 	%rd76, %rd75, 2;
	add.s64 	%rd77, %rd2, %rd76;
	st.global.f32 	[%rd77+-4], %f164;
	add.s32 	%r69, %r69, -2;
$L__BB0_21:
	and.b32  	%r56, %r16, 1;
	setp.eq.b32 	%p15, %r56, 1;
	not.pred 	%p16, %p15;
	@%p16 bra 	$L__BB0_23;
	add.s32 	%r58, %r69, %r48;
	mul.wide.s32 	%rd78, %r69, 4;
	add.s64 	%rd79, %rd9, %rd78;
	ld.global.f32 	%f165, [%rd79];
	add.s64 	%rd80, %rd7, %rd78;
	ld.global.f32 	%f166, [%rd80];
	mul.wide.s32 	%rd81, %r58, 4;
	add.s64 	%rd82, %rd2, %rd81;
	ld.global.f32 	%f167, [%rd82+4];
	mul.f32 	%f168, %f166, %f167;
	sub.f32 	%f169, %f165, %f168;
	st.global.f32 	[%rd82], %f169;
$L__BB0_23:
	ret;

}
	// .globl	_Z24thomasAlgorithmPerThreadPfS_S_S_S_ii
.visible .entry _Z24thomasAlgorithmPerThreadPfS_S_S_S_ii(
	.param .u64 .ptr .align 1 _Z24thomasAlgorithmPerThreadPfS_S_S_S_ii_param_0,
	.param .u64 .ptr .align 1 _Z24thomasAlgorithmPerThreadPfS_S_S_S_ii_param_1,
	.param .u64 .ptr .align 1 _Z24thomasAlgorithmPerThreadPfS_S_S_S_ii_param_2,
	.param .u64 .ptr .align 1 _Z24thomasAlgorithmPerThreadPfS_S_S_S_ii_param_3,
	.param .u64 .ptr .align 1 _Z24thomasAlgorithmPerThreadPfS_S_S_S_ii_param_4,
	.param .u32 _Z24thomasAlgorithmPerThreadPfS_S_S_S_ii_param_5,
	.param .u32 _Z24thomasAlgorithmPerThreadPfS_S_S_S_ii_param_6
)
{
	.reg .pred 	%p<18>;
	.reg .b32 	%r<65>;
	.reg .b32 	%f<170>;
	.reg .b64 	%rd<89>;

	ld.param.u64 	%rd23, [_Z24thomasAlgorithmPerThreadPfS_S_S_S_ii_param_1];
	ld.param.u64 	%rd24, [_Z24thomasAlgorithmPerThreadPfS_S_S_S_ii_param_2];
	ld.param.u64 	%rd25, [_Z24thomasAlgorithmPerThreadPfS_S_S_S_ii_param_3];
	ld.param.u64 	%rd26, [_Z24thomasAlgorithmPerThreadPfS_S_S_S_ii_param_4];
	ld.param.u32 	%r58, [_Z24thomasAlgorithmPerThreadPfS_S_S_S_ii_param_5];
	ld.param.u32 	%r38, [_Z24thomasAlgorithmPerThreadPfS_S_S_S_ii_param_6];
	cvta.to.global.u64 	%rd1, %rd26;
	mov.u32 	%r1, %tid.x;
	mul.lo.s32 	%r2, %r58, %r1;
	setp.ge.u32 	%p1, %r1, %r38;
	@%p1 bra 	$L__BB1_24;
	cvta.to.global.u64 	%rd2, %rd24;
	cvta.to.global.u64 	%rd3, %rd23;
	cvta.to.global.u64 	%rd4, %rd25;
	cvt.s64.s32 	%rd5, %r2;
	mul.wide.s32 	%rd27, %r2, 4;
	add.s64 	%rd6, %rd2, %rd27;
	ld.global.f32 	%f1, [%rd6];
	add.s64 	%rd7, %rd3, %rd27;
	ld.global.f32 	%f2, [%rd7];
	div.rn.f32 	%f3, %f1, %f2;
	st.global.f32 	[%rd6], %f3;
	add.s64 	%rd8, %rd4, %rd27;
	ld.global.f32 	%f4, [%rd8];
	ld.global.f32 	%f5, [%rd7];
	div.rn.f32 	%f6, %f4, %f5;
	st.global.f32 	[%rd8], %f6;
	setp.lt.s32 	%p2, %r58, 2;
	@%p2 bra 	$L__BB1_11;
	add.s32 	%r3, %r58, -1;
	add.s32 	%r40, %r58, -2;
	setp.lt.u32 	%p3, %r40, 3;
	mov.b32 	%r57, 1;
	@%p3 bra 	$L__BB1_6;
	and.b32  	%r42, %r3, -4;
	neg.s32 	%r55, %r42;
	add.s32 	%r54, %r2, 1;
	shl.b64 	%rd28, %rd5, 2;
	add.s64 	%rd29, %rd28, %rd3;
	add.s64 	%rd88, %rd29, 16;
	add.s64 	%rd30, %rd28, 8;
	add.s64 	%rd87, %rd2, %rd30;
	add.s64 	%rd86, %rd4, %rd30;
	mov.b32 	%r53, 0;
$L__BB1_4:
	.pragma "nounroll";
	ld.param.u64 	%rd84, [_Z24thomasAlgorithmPerThreadPfS_S_S_S_ii_param_0];
	mul.wide.s32 	%rd31, %r54, 4;
	cvta.to.global.u64 	%rd32, %rd84;
	add.s64 	%rd33, %rd32, %rd31;
	ld.global.f32 	%f7, [%rd88+-12];
	ld.global.f32 	%f8, [%rd33];
	ld.global.f32 	%f9, [%rd87+-8];
	mul.f32 	%f10, %f8, %f9;
	sub.f32 	%f11, %f7, %f10;
	rcp.rn.f32 	%f12, %f11;
	ld.global.f32 	%f13, [%rd87+-4];
	mul.f32 	%f14, %f13, %f12;
	st.global.f32 	[%rd87+-4], %f14;
	ld.global.f32 	%f15, [%rd86+-4];
	ld.global.f32 	%f16, [%rd33];
	ld.global.f32 	%f17, [%rd86+-8];
	mul.f32 	%f18, %f16, %f17;
	sub.f32 	%f19, %f15, %f18;
	mul.f32 	%f20, %f12, %f19;
	st.global.f32 	[%rd86+-4], %f20;
	ld.global.f32 	%f21, [%rd88+-8];
	ld.global.f32 	%f22, [%rd33+4];
	ld.global.f32 	%f23, [%rd87+-4];
	mul.f32 	%f24, %f22, %f23;
	sub.f32 	%f25, %f21, %f24;
	rcp.rn.f32 	%f26, %f25;
	ld.global.f32 	%f27, [%rd87];
	mul.f32 	%f28, %f27, %f26;
	st.global.f32 	[%rd87], %f28;
	ld.global.f32 	%f29, [%rd86];
	ld.global.f32 	%f30, [%rd33+4];
	ld.global.f32 	%f31, [%rd86+-4];
	mul.f32 	%f32, %f30, %f31;
	sub.f32 	%f33, %f29, %f32;
	mul.f32 	%f34, %f26, %f33;
	st.global.f32 	[%rd86], %f34;
	ld.global.f32 	%f35, [%rd88+-4];
	ld.global.f32 	%f36, [%rd33+8];
	ld.global.f32 	%f37, [%rd87];
	mul.f32 	%f38, %f36, %f37;
	sub.f32 	%f39, %f35, %f38;
	rcp.rn.f32 	%f40, %f39;
	ld.global.f32 	%f41, [%rd87+4];
	mul.f32 	%f42, %f41, %f40;
	st.global.f32 	[%rd87+4], %f42;
	ld.global.f32 	%f43, [%rd86+4];
	ld.global.f32 	%f44, [%rd33+8];
	ld.global.f32 	%f45, [%rd86];
	mul.f32 	%f46, %f44, %f45;
	sub.f32 	%f47, %f43, %f46;
	mul.f32 	%f48, %f40, %f47;
	st.global.f32 	[%rd86+4], %f48;
	ld.global.f32 	%f49, [%rd88];
	ld.global.f32 	%f50, [%rd33+12];
	ld.global.f32 	%f51, [%rd87+4];
	mul.f32 	%f52, %f50, %f51;
	sub.f32 	%f53, %f49, %f52;
	rcp.rn.f32 	%f54, %f53;
	ld.global.f32 	%f55, [%rd87+8];
	mul.f32 	%f56, %f55, %f54;
	st.global.f32 	[%rd87+8], %f56;
	ld.global.f32 	%f57, [%rd86+8];
	ld.global.f32 	%f58, [%rd33+12];
	ld.global.f32 	%f59, [%rd86+4];
	mul.f32 	%f60, %f58, %f59;
	sub.f32 	%f61, %f57, %f60;
	mul.f32 	%f62, %f54, %f61;
	st.global.f32 	[%rd86+8], %f62;
	add.s32 	%r55, %r55, 4;
	add.s32 	%r54, %r54, 4;
	add.s32 	%r53, %r53, 4;
	add.s64 	%rd88, %rd88, 16;
	add.s64 	%rd87, %rd87, 16;
	add.s64 	%rd86, %rd86, 16;
	setp.ne.s32 	%p4, %r55, 0;
	@%p4 bra 	$L__BB1_4;
	add.s32 	%r57, %r53, 1;
$L__BB1_6:
	and.b32  	%r14, %r3, 3;
	setp.eq.s32 	%p5, %r14, 0;
	@%p5 bra 	$L__BB1_11;
	ld.param.u64 	%rd85, [_Z24thomasAlgorithmPerThreadPfS_S_S_S_ii_param_0];
	cvta.to.global.u64 	%rd18, %rd85;
	setp.eq.s32 	%p6, %r14, 1;
	@%p6 bra 	$L__BB1_9;
	add.s32 	%r43, %r57, %r2;
	cvt.s64.s32 	%rd34, %r57;
	mul.wide.s32 	%rd35, %r57, 4;
	add.s64 	%rd36, %rd7, %rd35;
	ld.global.f32 	%f63, [%rd36];
	mul.wide.s32 	%rd37, %r43, 4;
	add.s64 	%rd38, %rd18, %rd37;
	ld.global.f32 	%f64, [%rd38];
	add.s64 	%rd39, %rd6, %rd35;
	ld.global.f32 	%f65, [%rd39+-4];
	mul.f32 	%f66, %f64, %f65;
	sub.f32 	%f67, %f63, %f66;
	rcp.rn.f32 	%f68, %f67;
	ld.global.f32 	%f69, [%rd39];
	mul.f32 	%f70, %f69, %f68;
	st.global.f32 	[%rd39], %f70;
	add.s64 	%rd40, %rd8, %rd35;
	ld.global.f32 	%f71, [%rd40];
	ld.global.f32 	%f72, [%rd38];
	ld.global.f32 	%f73, [%rd40+-4];
	mul.f32 	%f74, %f72, %f73;
	sub.f32 	%f75, %f71, %f74;
	mul.f32 	%f76, %f68, %f75;
	st.global.f32 	[%rd40], %f76;
	add.s64 	%rd41, %rd34, %rd5;
	ld.global.f32 	%f77, [%rd36+4];
	shl.b64 	%rd42, %rd41, 2;
	add.s64 	%rd43, %rd18, %rd42;
	ld.global.f32 	%f78, [%rd43+4];
	ld.global.f32 	%f79, [%rd39];
	mul.f32 	%f80, %f78, %f79;
	sub.f32 	%f81, %f77, %f80;
	rcp.rn.f32 	%f82, %f81;
	ld.global.f32 	%f83, [%rd39+4];
	mul.f32 	%f84, %f83, %f82;
	st.global.f32 	[%rd39+4], %f84;
	ld.global.f32 	%f85, [%rd40+4];
	ld.global.f32 	%f86, [%rd43+4];
	ld.global.f32 	%f87, [%rd40];
	mul.f32 	%f88, %f86, %f87;
	sub.f32 	%f89, %f85, %f88;
	mul.f32 	%f90, %f82, %f89;
	st.global.f32 	[%rd40+4], %f90;
	add.s32 	%r57, %r57, 2;
$L__BB1_9:
	and.b32  	%r44, %r3, 1;
	setp.eq.b32 	%p7, %r44, 1;
	not.pred 	%p8, %p7;
	@%p8 bra 	$L__BB1_11;
	add.s32 	%r45, %r57, %r2;
	mul.wide.s32 	%rd44, %r57, 4;
	add.s64 	%rd45, %rd7, %rd44;
	ld.global.f32 	%f91, [%rd45];
	mul.wide.s32 	%rd46, %r45, 4;
	add.s64 	%rd47, %rd18, %rd46;
	ld.global.f32 	%f92, [%rd47];
	add.s64 	%rd48, %rd6, %rd44;
	ld.global.f32 	%f93, [%rd48+-4];
	mul.f32 	%f94, %f92, %f93;
	sub.f32 	%f95, %f91, %f94;
	rcp.rn.f32 	%f96, %f95;
	ld.global.f32 	%f97, [%rd48];
	mul.f32 	%f98, %f97, %f96;
	st.global.f32 	[%rd48], %f98;
	add.s64 	%rd49, %rd8, %rd44;
	ld.global.f32 	%f99, [%rd49];
	ld.global.f32 	%f100, [%rd47];
	ld.global.f32 	%f101, [%rd49+-4];
	mul.f32 	%f102, %f100, %f101;
	sub.f32 	%f103, %f99, %f102;
	mul.f32 	%f104, %f96, %f103;
	st.global.f32 	[%rd49], %f104;
$L__BB1_11:
	setp.lt.s32 	%p9, %r58, 2;
	add.s32 	%r17, %r58, -1;
	add.s32 	%r46, %r17, %r2;
	mul.wide.s32 	%rd50, %r17, 4;
	add.s64 	%rd51, %rd8, %rd50;
	ld.global.f32 	%f105, [%rd51];
	mul.wide.s32 	%rd52, %r46, 4;
	add.s64 	%rd53, %rd1, %rd52;
	st.global.f32 	[%rd53], %f105;
	@%p9 bra 	$L__BB1_24;
	add.s32 	%r63, %r58, -2;
	and.b32  	%r19, %r17, 7;
	setp.lt.u32 	%p10, %r63, 7;
	@%p10 bra 	$L__BB1_16;
	and.b32  	%r47, %r17, -8;
	neg.s32 	%r60, %r47;
	add.s64 	%rd19, %rd1, -12;
	mad.lo.s32 	%r48, %r58, %r1, %r58;
	add.s32 	%r59, %r48, -2;
	shl.b64 	%rd54, %rd5, 2;
	add.s64 	%rd55, %rd54, -12;
	add.s64 	%rd20, %rd4, %rd55;
	add.s64 	%rd21, %rd2, %rd55;
$L__BB1_14:
	.pragma "nounroll";
	mul.wide.s32 	%rd56, %r59, 4;
	add.s64 	%rd57, %rd19, %rd56;
	mul.wide.s32 	%rd58, %r63, 4;
	add.s64 	%rd59, %rd20, %rd58;
	add.s64 	%rd60, %rd21, %rd58;
	ld.global.f32 	%f106, [%rd59+12];
	ld.global.f32 	%f107, [%rd60+12];
	ld.global.f32 	%f108, [%rd57+16];
	mul.f32 	%f109, %f107, %f108;
	sub.f32 	%f110, %f106, %f109;
	st.global.f32 	[%rd57+12], %f110;
	ld.global.f32 	%f111, [%rd59+8];
	ld.global.f32 	%f112, [%rd60+8];
	mul.f32 	%f113, %f112, %f110;
	sub.f32 	%f114, %f111, %f113;
	st.global.f32 	[%rd57+8], %f114;
	ld.global.f32 	%f115, [%rd59+4];
	ld.global.f32 	%f116, [%rd60+4];
	mul.f32 	%f117, %f116, %f114;
	sub.f32 	%f118, %f115, %f117;
	st.global.f32 	[%rd57+4], %f118;
	ld.global.f32 	%f119, [%rd59];
	ld.global.f32 	%f120, [%rd60];
	mul.f32 	%f121, %f120, %f118;
	sub.f32 	%f122, %f119, %f121;
	st.global.f32 	[%rd57], %f122;
	ld.global.f32 	%f123, [%rd59+-4];
	ld.global.f32 	%f124, [%rd60+-4];
	mul.f32 	%f125, %f124, %f122;
	sub.f32 	%f126, %f123, %f125;
	st.global.f32 	[%rd57+-4], %f126;
	ld.global.f32 	%f127, [%rd59+-8];
	ld.global.f32 	%f128, [%rd60+-8];
	mul.f32 	%f129, %f128, %f126;
	sub.f32 	%f130, %f127, %f129;
	st.global.f32 	[%rd57+-8], %f130;
	ld.global.f32 	%f131, [%rd59+-12];
	ld.global.f32 	%f132, [%rd60+-12];
	mul.f32 	%f133, %f132, %f130;
	sub.f32 	%f134, %f131, %f133;
	st.global.f32 	[%rd57+-12], %f134;
	ld.global.f32 	%f135, [%rd59+-16];
	ld.global.f32 	%f136, [%rd60+-16];
	mul.f32 	%f137, %f136, %f134;
	sub.f32 	%f138, %f135, %f137;
	st.global.f32 	[%rd57+-16], %f138;
	add.s32 	%r63, %r63, -8;
	add.s32 	%r60, %r60, 8;
	add.s32 	%r59, %r59, -8;
	add.s32 	%r58, %r58, -8;
	setp.ne.s32 	%p11, %r60, 0;
	@%p11 bra 	$L__BB1_14;
	add.s32 	%r63, %r58, -2;
$L__BB1_16:
	setp.eq.s32 	%p12, %r19, 0;
	@%p12 bra 	$L__BB1_24;
	and.b32  	%r32, %r17, 3;
	setp.lt.u32 	%p13, %r19, 4;
	@%p13 bra 	$L__BB1_19;
	add.s32 	%r49, %r63, %r2;
	cvt.s64.s32 	%rd61, %r63;
	mul.wide.s32 	%rd62, %r63, 4;
	add.s64 	%rd63, %rd8, %rd62;
	ld.global.f32 	%f139, [%rd63];
	add.s64 	%rd64, %rd6, %rd62;
	ld.global.f32 	%f140, [%rd64];
	mul.wide.s32 	%rd65, %r49, 4;
	add.s64 	%rd66, %rd1, %rd65;
	ld.global.f32 	%f141, [%rd66+4];
	mul.f32 	%f142, %f140, %f141;
	sub.f32 	%f143, %f139, %f142;
	st.global.f32 	[%rd66], %f143;
	add.s64 	%rd67, %rd61, %rd5;
	ld.global.f32 	%f144, [%rd63+-4];
	ld.global.f32 	%f145, [%rd64+-4];
	mul.f32 	%f146, %f145, %f143;
	sub.f32 	%f147, %f144, %f146;
	shl.b64 	%rd68, %rd67, 2;
	add.s64 	%rd69, %rd1, %rd68;
	st.global.f32 	[%rd69+-4], %f147;
	ld.global.f32 	%f148, [%rd63+-8];
	ld.global.f32 	%f149, [%rd64+-8];
	mul.f32 	%f150, %f149, %f147;
	sub.f32 	%f151, %f148, %f150;
	st.global.f32 	[%rd69+-8], %f151;
	ld.global.f32 	%f152, [%rd63+-12];
	ld.global.f32 	%f153, [%rd64+-12];
	mul.f32 	%f154, %f153, %f151;
	sub.f32 	%f155, %f152, %f154;
	st.global.f32 	[%rd69+-12], %f155;
	add.s32 	%r63, %r63, -4;
$L__BB1_19:
	setp.eq.s32 	%p14, %r32, 0;
	@%p14 bra 	$L__BB1_24;
	setp.eq.s32 	%p15, %r32, 1;
	@%p15 bra 	$L__BB1_22;
	add.s32 	%r50, %r63, %r2;
	cvt.s64.s32 	%rd70, %r63;
	mul.wide.s32 	%rd71, %r63, 4;
	add.s64 	%rd72, %rd8, %rd71;
	ld.global.f32 	%f156, [%rd72];
	add.s64 	%rd73, %rd6, %rd71;
	ld.global.f32 	%f157, [%rd73];
	mul.wide.s32 	%rd74, %r50, 4;
	add.s64 	%rd75, %rd1, %rd74;
	ld.global.f32 	%f158, [%rd75+4];
	mul.f32 	%f159, %f157, %f158;
	sub.f32 	%f160, %f156, %f159;
	st.global.f32 	[%rd75], %f160;
	add.s64 	%rd76, %rd70, %rd5;
	ld.global.f32 	%f161, [%rd72+-4];
	ld.global.f32 	%f162, [%rd73+-4];
	mul.f32 	%f163, %f162, %f160;
	sub.f32 	%f164, %f161, %f163;
	shl.b64 	%rd77, %rd76, 2;
	add.s64 	%rd78, %rd1, %rd77;
	st.global.f32 	[%rd78+-4], %f164;
	add.s32 	%r63, %r63, -2;
$L__BB1_22:
	and.b32  	%r51, %r17, 1;
	setp.eq.b32 	%p16, %r51, 1;
	not.pred 	%p17, %p16;
	@%p17 bra 	$L__BB1_24;
	add.s32 	%r52, %r63, %r2;
	mul.wide.s32 	%rd79, %r63, 4;
	add.s64 	%rd80, %rd8, %rd79;
	ld.global.f32 	%f165, [%rd80];
	add.s64 	%rd81, %rd6, %rd79;
	ld.global.f32 	%f166, [%rd81];
	mul.wide.s32 	%rd82, %r52, 4;
	add.s64 	%rd83, %rd1, %rd82;
	ld.global.f32 	%f167, [%rd83+4];
	mul.f32 	%f168, %f166, %f167;
	sub.f32 	%f169, %f165, %f168;
	st.global.f32 	[%rd83], %f169;
$L__BB1_24:
	ret;

}
	// .globl	_Z10PCR_kernelPfS_S_S_Pii
.visible .entry _Z10PCR_kernelPfS_S_S_Pii(
	.param .u64 .ptr .align 1 _Z10PCR_kernelPfS_S_S_Pii_param_0,
	.param .u64 .ptr .align 1 _Z10PCR_kernelPfS_S_S_Pii_param_1,
	.param .u64 .ptr .align 1 _Z10PCR_kernelPfS_S_S_Pii_param_2,
	.param .u64 .ptr .align 1 _Z10PCR_kernelPfS_S_S_Pii_param_3,
	.param .u64 .ptr .align 1 _Z10PCR_kernelPfS_S_S_Pii_param_4,
	.param .u32 _Z10PCR_kernelPfS_S_S_Pii_param_5
)
{
	.reg .pred 	%p<11>;
	.reg .b32 	%r<75>;
	.reg .b32 	%f<79>;
	.reg .b64 	%rd<14>;
	// demoted variable
	.shared .align 4 .b8 _ZZ10PCR_kernelPfS_S_S_PiiE9shared_sa[4096];
	// demoted variable
	.shared .align 4 .b8 _ZZ10PCR_kernelPfS_S_S_PiiE9shared_sd[4096];
	// demoted variable
	.shared .align 4 .b8 _ZZ10PCR_kernelPfS_S_S_PiiE9shared_sc[4096];
	// demoted variable
	.shared .align 4 .b8 _ZZ10PCR_kernelPfS_S_S_PiiE9shared_sy[4096];
	// demoted variable
	.shared .align 4 .b8 _ZZ10PCR_kernelPfS_S_S_PiiE9shared_sl[4096];
	ld.param.u64 	%rd2, [_Z10PCR_kernelPfS_S_S_Pii_param_0];
	ld.param.u64 	%rd3, [_Z10PCR_kernelPfS_S_S_Pii_param_1];
	ld.param.u64 	%rd4, [_Z10PCR_kernelPfS_S_S_Pii_param_2];
	ld.param.u64 	%rd5, [_Z10PCR_kernelPfS_S_S_Pii_param_3];
	ld.param.u32 	%r25, [_Z10PCR_kernelPfS_S_S_Pii_param_5];
	cvta.to.global.u64 	%rd6, %rd5;
	cvta.to.global.u64 	%rd7, %rd4;
	cvta.to.global.u64 	%rd8, %rd3;
	cvta.to.global.u64 	%rd9, %rd2;
	mov.u32 	%r1, %tid.x;
	mov.u32 	%r26, %ctaid.x;
	mov.u32 	%r27, %ntid.x;
	mad.lo.s32 	%r28, %r26, %r27, %r1;
	mul.wide.s32 	%rd10, %r28, 4;
	add.s64 	%rd11, %rd9, %rd10;
	ld.global.f32 	%f20, [%rd11];
	shl.b32 	%r29, %r1, 2;
	mov.u32 	%r30, _ZZ10PCR_kernelPfS_S_S_PiiE9shared_sa;
	add.s32 	%r2, %r30, %r29;
	st.shared.f32 	[%r2], %f20;
	add.s64 	%rd12, %rd8, %rd10;
	ld.global.f32 	%f21, [%rd12];
	mov.u32 	%r31, _ZZ10PCR_kernelPfS_S_S_PiiE9shared_sd;
	add.s32 	%r3, %r31, %r29;
	st.shared.f32 	[%r3], %f21;
	add.s64 	%rd13, %rd7, %rd10;
	ld.global.f32 	%f22, [%rd13];
	mov.u32 	%r32, _ZZ10PCR_kernelPfS_S_S_PiiE9shared_sc;
	add.s32 	%r4, %r32, %r29;
	st.shared.f32 	[%r4], %f22;
	add.s64 	%rd1, %rd6, %rd10;
	ld.global.f32 	%f23, [%rd1];
	mov.u32 	%r33, _ZZ10PCR_kernelPfS_S_S_PiiE9shared_sy;
	add.s32 	%r5, %r33, %r29;
	st.shared.f32 	[%r5], %f23;
	mov.u32 	%r34, _ZZ10PCR_kernelPfS_S_S_PiiE9shared_sl;
	add.s32 	%r6, %r34, %r29;
	st.shared.u32 	[%r6], %r1;
	bar.sync 	0;
	setp.ge.u32 	%p1, %r1, %r25;
	@%p1 bra 	$L__BB2_11;
	shr.u32 	%r36, %r25, 31;
	add.s32 	%r37, %r25, %r36;
	shr.u32 	%r38, %r37, 1;
	sub.s32 	%r39, %r25, %r38;
	and.b32  	%r40, %r1, 1;
	setp.eq.b32 	%p2, %r40, 1;
	selp.b32 	%r41, %r39, 0, %p2;
	shr.u32 	%r42, %r1, 1;
	add.s32 	%r43, %r41, %r42;
	max.u32 	%r44, %r1, 1;
	shl.b32 	%r45, %r44, 2;
	add.s32 	%r46, %r1, 1;
	setp.lt.s32 	%p3, %r46, %r25;
	selp.b32 	%r47, %r46, 0, %p3;
	cvt.rn.f32.s32 	%f25, %r25;
	setp.lt.s32 	%p4, %r25, 1;
	mul.f32 	%f26, %f25, 0f4B000000;
	selp.f32 	%f27, %f26, %f25, %p4;
	selp.f32 	%f28, 0fC1B80000, 0f00000000, %p4;
	mov.b32 	%r48, %f27;
	add.s32 	%r49, %r48, -1059760811;
	and.b32  	%r50, %r49, -8388608;
	sub.s32 	%r51, %r48, %r50;
	mov.b32 	%f29, %r51;
	cvt.rn.f32.s32 	%f30, %r50;
	fma.rn.f32 	%f31, %f30, 0f34000000, %f28;
	add.f32 	%f32, %f29, 0fBF800000;
	fma.rn.f32 	%f33, %f32, 0fBE055027, 0f3E1039F6;
	fma.rn.f32 	%f34, %f33, %f32, 0fBDF8CDCC;
	fma.rn.f32 	%f35, %f34, %f32, 0f3E0F2955;
	fma.rn.f32 	%f36, %f35, %f32, 0fBE2AD8B9;
	fma.rn.f32 	%f37, %f36, %f32, 0f3E4CED0B;
	fma.rn.f32 	%f38, %f37, %f32, 0fBE7FFF22;
	fma.rn.f32 	%f39, %f38, %f32, 0f3EAAAA78;
	fma.rn.f32 	%f40, %f39, %f32, 0fBF000000;
	mul.f32 	%f41, %f32, %f40;
	fma.rn.f32 	%f42, %f41, %f32, %f32;
	fma.rn.f32 	%f43, %f31, 0f3F317218, %f42;
	setp.gt.u32 	%p5, %r48, 2139095039;
	fma.rn.f32 	%f44, %f27, 0f7F800000, 0f7F800000;
	selp.f32 	%f45, %f44, %f43, %p5;
	setp.eq.f32 	%p6, %f27, 0f00000000;
	div.rn.f32 	%f46, %f45, 0f3F317218;
	selp.f32 	%f47, 0fFF800000, %f46, %p6;
	cvt.rzi.s32.f32 	%r7, %f47;
	add.s32 	%r52, %r45, -4;
	add.s32 	%r8, %r30, %r52;
	add.s32 	%r9, %r33, %r52;
	shl.b32 	%r55, %r47, 2;
	add.s32 	%r10, %r32, %r55;
	add.s32 	%r11, %r30, %r55;
	add.s32 	%r12, %r31, %r55;
	add.s32 	%r13, %r33, %r55;
	shl.b32 	%r58, %r43, 2;
	add.s32 	%r14, %r30, %r58;
	add.s32 	%r15, %r31, %r58;
	add.s32 	%r16, %r32, %r58;
	add.s32 	%r17, %r33, %r58;
	add.s32 	%r18, %r34, %r58;
	max.s32 	%r60, %r7, -1;
	neg.s32 	%r74, %r60;
	mov.b32 	%r73, -1;
$L__BB2_2:
	add.s32 	%r73, %r73, 1;
	setp.eq.s32 	%p7, %r74, 1;
	@%p7 bra 	$L__BB2_10;
	ld.shared.u32 	%r23, [%r6];
	ld.shared.f32 	%f73, [%r2];
	ld.shared.f32 	%f77, [%r3];
	ld.shared.f32 	%f75, [%r4];
	ld.shared.f32 	%f78, [%r5];
	abs.f32 	%f48, %f73;
	setp.leu.f32 	%p8, %f48, 0f33D6BF95;
	@%p8 bra 	$L__BB2_5;
	mov.u32 	%r61, %tid.x;
	max.u32 	%r62, %r61, 1;
	shl.b32 	%r63, %r62, 2;
	add.s32 	%r64, %r63, -4;
	mov.u32 	%r65, _ZZ10PCR_kernelPfS_S_S_PiiE9shared_sc;
	add.s32 	%r66, %r65, %r64;
	ld.shared.f32 	%f49, [%r66];
	mov.u32 	%r67, _ZZ10PCR_kernelPfS_S_S_PiiE9shared_sd;
	add.s32 	%r68, %r67, %r64;
	ld.shared.f32 	%f50, [%r68];
	ld.shared.f32 	%f51, [%r8];
	ld.shared.f32 	%f52, [%r9];
	mul.f32 	%f53, %f73, %f75;
	div.rn.f32 	%f54, %f53, %f50;
	sub.f32 	%f77, %f77, %f54;
	mul.f32 	%f55, %f73, %f52;
	div.rn.f32 	%f56, %f55, %f50;
	sub.f32 	%f78, %f78, %f56;
	neg.f32 	%f57, %f73;
	mul.f32 	%f58, %f51, %f57;
	div.rn.f32 	%f73, %f58, %f50;
	neg.f32 	%f59, %f49;
	mul.f32 	%f60, %f75, %f59;
	div.rn.f32 	%f75, %f60, %f50;
$L__BB2_5:
	ld.shared.f32 	%f15, [%r10];
	abs.f32 	%f61, %f15;
	setp.leu.f32 	%p9, %f61, 0f33D6BF95;
	@%p9 bra 	$L__BB2_7;
	ld.shared.f32 	%f62, [%r11];
	ld.shared.f32 	%f63, [%r12];
	ld.shared.f32 	%f64, [%r13];
	mul.f32 	%f65, %f15, %f62;
	div.rn.f32 	%f66, %f65, %f63;
	sub.f32 	%f77, %f77, %f66;
	mul.f32 	%f67, %f15, %f64;
	div.rn.f32 	%f68, %f67, %f63;
	sub.f32 	%f78, %f78, %f68;
$L__BB2_7:
	bar.sync 	0;
	setp.ge.s32 	%p10, %r73, %r7;
	@%p10 bra 	$L__BB2_9;
	st.shared.f32 	[%r14], %f73;
	st.shared.f32 	[%r15], %f77;
	st.shared.f32 	[%r16], %f75;
	st.shared.f32 	[%r17], %f78;
	st.shared.u32 	[%r18], %r23;
	bar.sync 	0;
$L__BB2_9:
	add.s32 	%r74, %r74, 1;
	bra.uni 	$L__BB2_2;
$L__BB2_10:
	div.rn.f32 	%f69, %f78, %f77;
	ld.shared.u32 	%r69, [%r6];
	shl.b32 	%r70, %r69, 2;
	mov.u32 	%r71, _ZZ10PCR_kernelPfS_S_S_PiiE9shared_sy;
	add.s32 	%r72, %r71, %r70;
	st.shared.f32 	[%r72], %f69;
$L__BB2_11:
	ld.shared.f32 	%f70, [%r5];
	st.global.f32 	[%rd1], %f70;
	ret;

}


// ===== COMPILED SASS (sm_100) =====

	.target	sm_100

	.elftype	@"ET_EXEC"


//--------------------- .note.nv.tkinfo           --------------------------
	.section	.note.nv.tkinfo,"",@"SHT_NOTE"
	.sectionflags	@"SHF_NOTE_NV_TKINFO"
	.tkinfo
        /*0018*/ 	.word	0x00000002
        /*0030*/ 	.string	""
        /*0030*/ 	.string	"ptxas"
        /*0030*/ 	.string	"Cuda compilation tools, release 13.0, V13.0.88"
        /*0030*/ 	.string	"Build cuda_13.0.r13.0/compiler.36424714_0"
        /*0030*/ 	.string	"-arch sm_100 -m 64 "



//--------------------- .note.nv.cuinfo           --------------------------
	.section	.note.nv.cuinfo,"",@"SHT_NOTE"
	.sectionflags	@"SHF_NOTE_NV_CUINFO"
        /*0018*/ 	.short	0x0002
        /*001a*/ 	.short	0x0064
        /*001c*/ 	.short	0x0082
	.zero		2


//--------------------- .nv.info                  --------------------------
	.section	.nv.info,"",@"SHT_CUDA_INFO"
	.align	4


	//----- nvinfo : EIATTR_REGCOUNT
	.align		4
        /*0000*/ 	.byte	0x04, 0x2f
        /*0002*/ 	.short	(.L_1 - .L_0)
	.align		4
.L_0:
        /*0004*/ 	.word	index@(_Z23thomasAlgorithmPerBlockPfS_S_S_S_i)
        /*0008*/ 	.word	0x00000020


	//----- nvinfo : EIATTR_FRAME_SIZE
	.align		4
.L_1:
        /*000c*/ 	.byte	0x04, 0x11
        /*000e*/ 	.short	(.L_3 - .L_2)
	.align		4
.L_2:
        /*0010*/ 	.word	index@($__internal_4_$__cuda_sm3x_div_rn_noftz_f32_slowpath)
        /*0014*/ 	.word	0x00000000


	//----- nvinfo : EIATTR_FRAME_SIZE
	.align		4
.L_3:
        /*0018*/ 	.byte	0x04, 0x11
        /*001a*/ 	.short	(.L_5 - .L_4)
	.align		4
.L_4:
        /*001c*/ 	.word	index@($__internal_3_$__cuda_sm20_rcp_rn_f32_slowpath)
        /*0020*/ 	.word	0x00000000


	//----- nvinfo : EIATTR_FRAME_SIZE
	.align		4
.L_5:
        /*0024*/ 	.byte	0x04, 0x11
        /*0026*/ 	.short	(.L_7 - .L_6)
	.align		4
.L_6:
        /*0028*/ 	.word	index@(_Z23thomasAlgorithmPerBlockPfS_S_S_S_i)
        /*002c*/ 	.word	0x00000000


	//----- nvinfo : EIATTR_REGCOUNT
	.align		4
.L_7:
        /*0030*/ 	.byte	0x04, 0x2f
        /*0032*/ 	.short	(.L_9 - .L_8)
	.align		4
.L_8:
        /*0034*/ 	.word	index@(_Z24thomasAlgorithmPerThreadPfS_S_S_S_ii)
        /*0038*/ 	.word	0x00000020


	//----- nvinfo : EIATTR_FRAME_SIZE
	.align		4
.L_9:
        /*003c*/ 	.byte	0x04, 0x11
        /*003e*/ 	.short	(.L_11 - .L_10)
	.align		4
.L_10:
        /*0040*/ 	.word	index@($__internal_2_$__cuda_sm3x_div_rn_noftz_f32_slowpath)
        /*0044*/ 	.word	0x00000000


	//----- nvinfo : EIATTR_FRAME_SIZE
	.align		4
.L_11:
        /*0048*/ 	.byte	0x04, 0x11
        /*004a*/ 	.short	(.L_13 - .L_12)
	.align		4
.L_12:
        /*004c*/ 	.word	index@($__internal_1_$__cuda_sm20_rcp_rn_f32_slowpath)
        /*0050*/ 	.word	0x00000000


	//----- nvinfo : EIATTR_FRAME_SIZE
	.align		4
.L_13:
        /*0054*/ 	.byte	0x04, 0x11
        /*0056*/ 	.short	(.L_15 - .L_14)
	.align		4
.L_14:
        /*0058*/ 	.word	index@(_Z24thomasAlgorithmPerThreadPfS_S_S_S_ii)
        /*005c*/ 	.word	0x00000000


	//----- nvinfo : EIATTR_REGCOUNT
	.align		4
.L_15:
        /*0060*/ 	.byte	0x04, 0x2f
        /*0062*/ 	.short	(.L_17 - .L_16)
	.align		4
.L_16:
        /*0064*/ 	.word	index@(_Z10PCR_kernelPfS_S_S_Pii)
        /*0068*/ 	.word	0x0000002a


	//----- nvinfo : EIATTR_FRAME_SIZE
	.align		4
.L_17:
        /*006c*/ 	.byte	0x04, 0x11
        /*006e*/ 	.short	(.L_19 - .L_18)
	.align		4
.L_18:
        /*0070*/ 	.word	index@($__internal_0_$__cuda_sm3x_div_rn_noftz_f32_slowpath)
        /*0074*/ 	.word	0x00000000


	//----- nvinfo : EIATTR_FRAME_SIZE
	.align		4
.L_19:
        /*0078*/ 	.byte	0x04, 0x11
        /*007a*/ 	.short	(.L_21 - .L_20)
	.align		4
.L_20:
        /*007c*/ 	.word	index@(_Z10PCR_kernelPfS_S_S_Pii)
        /*0080*/ 	.word	0x00000000


	//----- nvinfo : EIATTR_MIN_STACK_SIZE
	.align		4
.L_21:
        /*0084*/ 	.byte	0x04, 0x12
        /*0086*/ 	.short	(.L_23 - .L_22)
	.align		4
.L_22:
        /*0088*/ 	.word	index@(_Z10PCR_kernelPfS_S_S_Pii)
        /*008c*/ 	.word	0x00000000


	//----- nvinfo : EIATTR_MIN_STACK_SIZE
	.align		4
.L_23:
        /*0090*/ 	.byte	0x04, 0x12
        /*0092*/ 	.short	(.L_25 - .L_24)
	.align		4
.L_24:
        /*0094*/ 	.word	index@(_Z24thomasAlgorithmPerThreadPfS_S_S_S_ii)
        /*0098*/ 	.word	0x00000000


	//----- nvinfo : EIATTR_MIN_STACK_SIZE
	.align		4
.L_25:
        /*009c*/ 	.byte	0x04, 0x12
        /*009e*/ 	.short	(.L_27 - .L_26)
	.align		4
.L_26:
        /*00a0*/ 	.word	index@(_Z23thomasAlgorithmPerBlockPfS_S_S_S_i)
        /*00a4*/ 	.word	0x00000000
.L_27:


//--------------------- .nv.compat                --------------------------
	.section	.nv.compat,"",@"SHT_CUDA_COMPAT_INFO"
	.align	4
        /*0000*/ 	.byte	0x02, 0x09, 0x00, 0x00, 0x02, 0x02, 0x01, 0x00, 0x02, 0x05, 0x05, 0x00, 0x03, 0x07, 0x01, 0x01
        /*0010*/ 	.byte	0x02, 0x03, 0x00, 0x00, 0x02, 0x06, 0x01, 0x00, 0x04, 0x0b, 0x08, 0x00, 0x01, 0x00, 0x00, 0x00
        /*0020*/ 	.byte	0x00, 0x00, 0x00, 0x00


//--------------------- .nv.info._Z10PCR_kernelPfS_S_S_Pii --------------------------
	.section	.nv.info._Z10PCR_kernelPfS_S_S_Pii,"",@"SHT_CUDA_INFO"
	.sectionflags	@""
	.align	4


	//----- nvinfo : EIATTR_CUDA_API_VERSION
	.align		4
        /*0000*/ 	.byte	0x04, 0x37
        /*0002*/ 	.short	(.L_29 - .L_28)
.L_28:
        /*0004*/ 	.word	0x00000082


	//----- nvinfo : EIATTR_KPARAM_INFO
	.align		4
.L_29:
        /*0008*/ 	.byte	0x04, 0x17
        /*000a*/ 	.short	(.L_31 - .L_30)
.L_30:
        /*000c*/ 	.word	0x00000000
        /*0010*/ 	.short	0x0005
        /*0012*/ 	.short	0x0028
        /*0014*/ 	.byte	0x00, 0xf0, 0x11, 0x00


	//----- nvinfo : EIATTR_KPARAM_INFO
	.align		4
.L_31:
        /*0018*/ 	.byte	0x04, 0x17
        /*001a*/ 	.short	(.L_33 - .L_32)
.L_32:
        /*001c*/ 	.word	0x00000000
        /*0020*/ 	.short	0x0004
        /*0022*/ 	.short	0x0020
        /*0024*/ 	.byte	0x00, 0xf5, 0x21, 0x00


	//----- nvinfo : EIATTR_KPARAM_INFO
	.align		4
.L_33:
        /*0028*/ 	.byte	0x04, 0x17
        /*002a*/ 	.short	(.L_35 - .L_34)
.L_34:
        /*002c*/ 	.word	0x00000000
        /*0030*/ 	.short	0x0003
        /*0032*/ 	.short	0x0018
        /*0034*/ 	.byte	0x00, 0xf5, 0x21, 0x00


	//----- nvinfo : EIATTR_KPARAM_INFO
	.align		4
.L_35:
        /*0038*/ 	.byte	0x04, 0x17
        /*003a*/ 	.short	(.L_37 - .L_36)
.L_36:
        /*003c*/ 	.word	0x00000000
        /*0040*/ 	.short	0x0002
        /*0042*/ 	.short	0x0010
        /*0044*/ 	.byte	0x00, 0xf5, 0x21, 0x00


	//----- nvinfo : EIATTR_KPARAM_INFO
	.align		4
.L_37:
        /*0048*/ 	.byte	0x04, 0x17
        /*004a*/ 	.short	(.L_39 - .L_38)
.L_38:
        /*004c*/ 	.word	0x00000000
        /*0050*/ 	.short	0x0001
        /*0052*/ 	.short	0x0008
        /*0054*/ 	.byte	0x00, 0xf5, 0x21, 0x00


	//----- nvinfo : EIATTR_KPARAM_INFO
	.align		4
.L_39:
        /*0058*/ 	.byte	0x04, 0x17
        /*005a*/ 	.short	(.L_41 - .L_40)
.L_40:
        /*005c*/ 	.word	0x00000000
        /*0060*/ 	.short	0x0000
        /*0062*/ 	.short	0x0000
        /*0064*/ 	.byte	0x00, 0xf5, 0x21, 0x00


	//----- nvinfo : EIATTR_SPARSE_MMA_MASK
	.align		4
.L_41:
        /*0068*/ 	.byte	0x03, 0x50
        /*006a*/ 	.short	0x0000


	//----- nvinfo : EIATTR_MAXREG_COUNT
	.align		4
        /*006c*/ 	.byte	0x03, 0x1b
        /*006e*/ 	.short	0x00ff


	//----- nvinfo : EIATTR_NUM_BARRIERS
	.align		4
        /*0070*/ 	.byte	0x02, 0x4c
        /*0072*/ 	.byte	0x01
	.zero		1


	//----- nvinfo : EIATTR_MERCURY_ISA_VERSION
	.align		4
        /*0074*/ 	.byte	0x03, 0x5f
        /*0076*/ 	.short	0x0101


	//----- nvinfo : EIATTR_VRC_CTA_INIT_COUNT
	.align		4
        /*0078*/ 	.byte	0x02, 0x4a
	.zero		1
	.zero		1


	//----- nvinfo : EIATTR_EXIT_INSTR_OFFSETS
	.align		4
        /*007c*/ 	.byte	0x04, 0x1c
        /*007e*/ 	.short	(.L_43 - .L_42)


	//   ....[0]....
.L_42:
        /*0080*/ 	.word	0x000010f0


	//----- nvinfo : EIATTR_CRS_STACK_SIZE
	.align		4
.L_43:
        /*0084*/ 	.byte	0x04, 0x1e
        /*0086*/ 	.short	(.L_45 - .L_44)
.L_44:
        /*0088*/ 	.word	0x00000000


	//----- nvinfo : EIATTR_CBANK_PARAM_SIZE
	.align		4
.L_45:
        /*008c*/ 	.byte	0x03, 0x19
        /*008e*/ 	.short	0x002c


	//----- nvinfo : EIATTR_PARAM_CBANK
	.align		4
        /*0090*/ 	.byte	0x04, 0x0a
        /*0092*/ 	.short	(.L_47 - .L_46)
	.align		4
.L_46:
        /*0094*/ 	.word	index@(.nv.constant0._Z10PCR_kernelPfS_S_S_Pii)
        /*0098*/ 	.short	0x0380
        /*009a*/ 	.short	0x002c


	//----- nvinfo : EIATTR_SW_WAR
	.align		4
.L_47:
        /*009c*/ 	.byte	0x04, 0x36
        /*009e*/ 	.short	(.L_49 - .L_48)
.L_48:
        /*00a0*/ 	.word	0x00000008
.L_49:


//--------------------- .nv.info._Z24thomasAlgorithmPerThreadPfS_S_S_S_ii --------------------------
	.section	.nv.info._Z24thomasAlgorithmPerThreadPfS_S_S_S_ii,"",@"SHT_CUDA_INFO"
	.sectionflags	@""
	.align	4


	//----- nvinfo : EIATTR_CUDA_API_VERSION
	.align		4
        /*0000*/ 	.byte	0x04, 0x37
        /*0002*/ 	.short	(.L_51 - .L_50)
.L_50:
        /*0004*/ 	.word	0x00000082


	//----- nvinfo : EIATTR_KPARAM_INFO
	.align		4
.L_51:
        /*0008*/ 	.byte	0x04, 0x17
        /*000a*/ 	.short	(.L_53 - .L_52)
.L_52:
        /*000c*/ 	.word	0x00000000
        /*0010*/ 	.short	0x0006
        /*0012*/ 	.short	0x002c
        /*0014*/ 	.byte	0x00, 0xf0, 0x11, 0x00


	//----- nvinfo : EIATTR_KPARAM_INFO
	.align		4
.L_53:
        /*0018*/ 	.byte	0x04, 0x17
        /*001a*/ 	.short	(.L_55 - .L_54)
.L_54:
        /*001c*/ 	.word	0x00000000
        /*0020*/ 	.short	0x0005
        /*0022*/ 	.short	0x0028
        /*0024*/ 	.byte	0x00, 0xf0, 0x11, 0x00


	//----- nvinfo : EIATTR_KPARAM_INFO
	.align		4
.L_55:
        /*0028*/ 	.byte	0x04, 0x17
        /*002a*/ 	.short	(.L_57 - .L_56)
.L_56:
        /*002c*/ 	.word	0x00000000
        /*0030*/ 	.short	0x0004
        /*0032*/ 	.short	0x0020
        /*0034*/ 	.byte	0x00, 0xf5, 0x21, 0x00


	//----- nvinfo : EIATTR_KPARAM_INFO
	.align		4
.L_57:
        /*0038*/ 	.byte	0x04, 0x17
        /*003a*/ 	.short	(.L_59 - .L_58)
.L_58:
        /*003c*/ 	.word	0x00000000
        /*0040*/ 	.short	0x0003
        /*0042*/ 	.short	0x0018
        /*0044*/ 	.byte	0x00, 0xf5, 0x21, 0x00


	//----- nvinfo : EIATTR_KPARAM_INFO
	.align		4
.L_59:
        /*0048*/ 	.byte	0x04, 0x17
        /*004a*/ 	.short	(.L_61 - .L_60)
.L_60:
        /*004c*/ 	.word	0x00000000
        /*0050*/ 	.short	0x0002
        /*0052*/ 	.short	0x0010
        /*0054*/ 	.byte	0x00, 0xf5, 0x21, 0x00


	//----- nvinfo : EIATTR_KPARAM_INFO
	.align		4
.L_61:
        /*0058*/ 	.byte	0x04, 0x17
        /*005a*/ 	.short	(.L_63 - .L_62)
.L_62:
        /*005c*/ 	.word	0x00000000
        /*0060*/ 	.short	0x0001
        /*0062*/ 	.short	0x0008
        /*0064*/ 	.byte	0x00, 0xf5, 0x21, 0x00


	//----- nvinfo : EIATTR_KPARAM_INFO
	.align		4
.L_63:
        /*0068*/ 	.byte	0x04, 0x17
        /*006a*/ 	.short	(.L_65 - .L_64)
.L_64:
        /*006c*/ 	.word	0x00000000
        /*0070*/ 	.short	0x0000
        /*0072*/ 	.short	0x0000
        /*0074*/ 	.byte	0x00, 0xf5, 0x21, 0x00


	//----- nvinfo : EIATTR_SPARSE_MMA_MASK
	.align		4
.L_65:
        /*0078*/ 	.byte	0x03, 0x50
        /*007a*/ 	.short	0x0000


	//----- nvinfo : EIATTR_MAXREG_COUNT
	.align		4
        /*007c*/ 	.byte	0x03, 0x1b
        /*007e*/ 	.short	0x00ff


	//----- nvinfo : EIATTR_MERCURY_ISA_VERSION
	.align		4
        /*0080*/ 	.byte	0x03, 0x5f
        /*0082*/ 	.short	0x0101


	//----- nvinfo : EIATTR_VRC_CTA_INIT_COUNT
	.align		4
        /*0084*/ 	.byte	0x02, 0x4a
	.zero		1
	.zero		1


	//----- nvinfo : EIATTR_EXIT_INSTR_OFFSETS
	.align		4
        /*0088*/ 	.byte	0x04, 0x1c
        /*008a*/ 	.short	(.L_67 - .L_66)


	//   ....[0]....
.L_66:
        /*008c*/ 	.word	0x00000050


	//   ....[1]....
        /*0090*/ 	.word	0x00001390


	//   ....[2]....
        /*0094*/ 	.word	0x000017b0


	//   ....[3]....
        /*0098*/ 	.word	0x000019b0


	//   ....[4]....
        /*009c*/ 	.word	0x00001b30


	//   ....[5]....
        /*00a0*/ 	.word	0x00001bd0


	//----- nvinfo : EIATTR_CRS_STACK_SIZE
	.align		4
.L_67:
        /*00a4*/ 	.byte	0x04, 0x1e
        /*00a6*/ 	.short	(.L_69 - .L_68)
.L_68:
        /*00a8*/ 	.word	0x00000000


	//----- nvinfo : EIATTR_CBANK_PARAM_SIZE
	.align		4
.L_69:
        /*00ac*/ 	.byte	0x03, 0x19
        /*00ae*/ 	.short	0x0030


	//----- nvinfo : EIATTR_PARAM_CBANK
	.align		4
        /*00b0*/ 	.byte	0x04, 0x0a
        /*00b2*/ 	.short	(.L_71 - .L_70)
	.align		4
.L_70:
        /*00b4*/ 	.word	index@(.nv.constant0._Z24thomasAlgorithmPerThreadPfS_S_S_S_ii)
        /*00b8*/ 	.short	0x0380
        /*00ba*/ 	.short	0x0030


	//----- nvinfo : EIATTR_SW_WAR
	.align		4
.L_71:
        /*00bc*/ 	.byte	0x04, 0x36
        /*00be*/ 	.short	(.L_73 - .L_72)
.L_72:
        /*00c0*/ 	.word	0x00000008
.L_73:


//--------------------- .nv.info._Z23thomasAlgorithmPerBlockPfS_S_S_S_i --------------------------
	.section	.nv.info._Z23thomasAlgorithmPerBlockPfS_S_S_S_i,"",@"SHT_CUDA_INFO"
	.sectionflags	@""
	.align	4


	//----- nvinfo : EIATTR_CUDA_API_VERSION
	.align		4
        /*0000*/ 	.byte	0x04, 0x37
        /*0002*/ 	.short	(.L_75 - .L_74)
.L_74:
        /*0004*/ 	.word	0x00000082


	//----- nvinfo : EIATTR_KPARAM_INFO
	.align		4
.L_75:
        /*0008*/ 	.byte	0x04, 0x17
        /*000a*/ 	.short	(.L_77 - .L_76)
.L_76:
        /*000c*/ 	.word	0x00000000
        /*0010*/ 	.short	0x0005
        /*0012*/ 	.short	0x0028
        /*0014*/ 	.byte	0x00, 0xf0, 0x11, 0x00


	//----- nvinfo : EIATTR_KPARAM_INFO
	.align		4
.L_77:
        /*0018*/ 	.byte	0x04, 0x17
        /*001a*/ 	.short	(.L_79 - .L_78)
.L_78:
        /*001c*/ 	.word	0x00000000
        /*0020*/ 	.short	0x0004
        /*0022*/ 	.short	0x0020
        /*0024*/ 	.byte	0x00, 0xf5, 0x21, 0x00


	//----- nvinfo : EIATTR_KPARAM_INFO
	.align		4
.L_79:
        /*0028*/ 	.byte	0x04, 0x17
        /*002a*/ 	.short	(.L_81 - .L_80)
.L_80:
        /*002c*/ 	.word	0x00000000
        /*0030*/ 	.short	0x0003
        /*0032*/ 	.short	0x0018
        /*0034*/ 	.byte	0x00, 0xf5, 0x21, 0x00


	//----- nvinfo : EIATTR_KPARAM_INFO
	.align		4
.L_81:
        /*0038*/ 	.byte	0x04, 0x17
        /*003a*/ 	.short	(.L_83 - .L_82)
.L_82:
        /*003c*/ 	.word	0x00000000
        /*0040*/ 	.short	0x0002
        /*0042*/ 	.short	0x0010
        /*0044*/ 	.byte	0x00, 0xf5, 0x21, 0x00


	//----- nvinfo : EIATTR_KPARAM_INFO
	.align		4
.L_83:
        /*0048*/ 	.byte	0x04, 0x17
        /*004a*/ 	.short	(.L_85 - .L_84)
.L_84:
        /*004c*/ 	.word	0x00000000
        /*0050*/ 	.short	0x0001
        /*0052*/ 	.short	0x0008
        /*0054*/ 	.byte	0x00, 0xf5, 0x21, 0x00


	//----- nvinfo : EIATTR_KPARAM_INFO
	.align		4
.L_85:
        /*0058*/ 	.byte	0x04, 0x17
        /*005a*/ 	.short	(.L_87 - .L_86)
.L_86:
        /*005c*/ 	.word	0x00000000
        /*0060*/ 	.short	0x0000
        /*0062*/ 	.short	0x0000
        /*0064*/ 	.byte	0x00, 0xf5, 0x21, 0x00


	//----- nvinfo : EIATTR_SPARSE_MMA_MASK
	.align		4
.L_87:
        /*0068*/ 	.byte	0x03, 0x50
        /*006a*/ 	.short	0x0000


	//----- nvinfo : EIATTR_MAXREG_COUNT
	.align		4
        /*006c*/ 	.byte	0x03, 0x1b
        /*006e*/ 	.short	0x00ff


	//----- nvinfo : EIATTR_MERCURY_ISA_VERSION
	.align		4
        /*0070*/ 	.byte	0x03, 0x5f
        /*0072*/ 	.short	0x0101


	//----- nvinfo : EIATTR_VRC_CTA_INIT_COUNT
	.align		4
        /*0074*/ 	.byte	0x02, 0x4a
	.zero		1
	.zero		1


	//----- nvinfo : EIATTR_EXIT_INSTR_OFFSETS
	.align		4
        /*0078*/ 	.byte	0x04, 0x1c
        /*007a*/ 	.short	(.L_89 - .L_88)


	//   ....[0]....
.L_88:
        /*007c*/ 	.word	0x00001250


	//   ....[1]....
        /*0080*/ 	.word	0x00001670


	//   ....[2]....
        /*0084*/ 	.word	0x00001870


	//   ....[3]....
        /*0088*/ 	.word	0x000019f0


	//   ....[4]....
        /*008c*/ 	.word	0x00001a90


	//----- nvinfo : EIATTR_CRS_STACK_SIZE
	.align		4
.L_89:
        /*0090*/ 	.byte	0x04, 0x1e
        /*0092*/ 	.short	(.L_91 - .L_90)
.L_90:
        /*0094*/ 	.word	0x00000000


	//----- nvinfo : EIATTR_CBANK_PARAM_SIZE
	.align		4
.L_91:
        /*0098*/ 	.byte	0x03, 0x19
        /*009a*/ 	.short	0x002c


	//----- nvinfo : EIATTR_PARAM_CBANK
	.align		4
        /*009c*/ 	.byte	0x04, 0x0a
        /*009e*/ 	.short	(.L_93 - .L_92)
	.align		4
.L_92:
        /*00a0*/ 	.word	index@(.nv.constant0._Z23thomasAlgorithmPerBlockPfS_S_S_S_i)
        /*00a4*/ 	.short	0x0380
        /*00a6*/ 	.short	0x002c


	//----- nvinfo : EIATTR_SW_WAR
	.align		4
.L_93:
        /*00a8*/ 	.byte	0x04, 0x36
        /*00aa*/ 	.short	(.L_95 - .L_94)
.L_94:
        /*00ac*/ 	.word	0x00000008
.L_95:


//--------------------- .nv.callgraph             --------------------------
	.section	.nv.callgraph,"",@"SHT_CUDA_CALLGRAPH"
	.align	4
	.sectionentsize	8
	.align		4
        /*0000*/ 	.word	0x00000000
	.align		4
        /*0004*/ 	.word	0xffffffff
	.align		4
        /*0008*/ 	.word	0x00000000
	.align		4
        /*000c*/ 	.word	0xfffffffe
	.align		4
        /*0010*/ 	.word	0x00000000
	.align		4
        /*0014*/ 	.word	0xfffffffd
	.align		4
        /*0018*/ 	.word	0x00000000
	.align		4
        /*001c*/ 	.word	0xfffffffc


//--------------------- .text._Z10PCR_kernelPfS_S_S_Pii --------------------------
	.section	.text._Z10PCR_kernelPfS_S_S_Pii,"ax",@progbits
	.align	128
        .global         _Z10PCR_kernelPfS_S_S_Pii
        .type           _Z10PCR_kernelPfS_S_S_Pii,@function
        .size           _Z10PCR_kernelPfS_S_S_Pii,(.L_x_117 - _Z10PCR_kernelPfS_S_S_Pii)
        .other          _Z10PCR_kernelPfS_S_S_Pii,@"STO_CUDA_ENTRY STV_DEFAULT"
_Z10PCR_kernelPfS_S_S_Pii:
.text._Z10PCR_kernelPfS_S_S_Pii:
[----:B------:R-:W-:Y:S01]  /*0000*/  LDC R1, c[0x0][0x37c] ;  /* 0x0000df00ff017b82 */ /* 0x000fe20000000800 */
[----:B------:R-:W0:Y:S07]  /*0010*/  S2R R3, SR_TID.X ;  /* 0x0000000000037919 */ /* 0x000e2e0000002100 */
[----:B------:R-:W0:Y:S01]  /*0020*/  S2UR UR4, SR_CTAID.X ;  /* 0x00000000000479c3 */ /* 0x000e220000002500 */
[----:B------:R-:W1:Y:S07]  /*0030*/  LDCU.64 UR12, c[0x0][0x358] ;  /* 0x00006b00ff0c77ac */ /* 0x000e6e0008000a00 */
[----:B------:R-:W0:Y:S08]  /*0040*/  LDC R0, c[0x0][0x360] ;  /* 0x0000d800ff007b82 */ /* 0x000e300000000800 */
[----:B------:R-:W2:Y:S08]  /*0050*/  LDC.64 R6, c[0x0][0x380] ;  /* 0x0000e000ff067b82 */ /* 0x000eb00000000a00 */
[----:B------:R-:W3:Y:S08]  /*0060*/  LDC.64 R8, c[0x0][0x388] ;  /* 0x0000e200ff087b82 */ /* 0x000ef00000000a00 */
[----:B------:R-:W4:Y:S01]  /*0070*/  LDC.64 R10, c[0x0][0x390] ;  /* 0x0000e400ff0a7b82 */ /* 0x000f220000000a00 */
[----:B0-----:R-:W-:-:S07]  /*0080*/  IMAD R13, R0, UR4, R3 ;  /* 0x00000004000d7c24 */ /* 0x001fce000f8e0203 */
[----:B------:R-:W0:Y:S01]  /*0090*/  LDC.64 R4, c[0x0][0x398] ;  /* 0x0000e600ff047b82 */ /* 0x000e220000000a00 */
[----:B--2---:R-:W-:-:S04]  /*00a0*/  IMAD.WIDE R6, R13, 0x4, R6 ;  /* 0x000000040d067825 */ /* 0x004fc800078e0206 */
[----:B---3--:R-:W-:-:S03]  /*00b0*/  IMAD.WIDE R8, R13, 0x4, R8 ;  /* 0x000000040d087825 */ /* 0x008fc600078e0208 */
[----:B------:R-:W2:Y:S03]  /*00c0*/  S2UR UR8, SR_CgaCtaId ;  /* 0x00000000000879c3 */ /* 0x000ea60000008800 */
[----:B-1----:R-:W3:Y:S01]  /*00d0*/  LDG.E R8, desc[UR12][R8.64] ;  /* 0x0000000c08087981 */ /* 0x002ee2000c1e1900 */
[----:B----4-:R-:W-:-:S04]  /*00e0*/  IMAD.WIDE R10, R13, 0x4, R10 ;  /* 0x000000040d0a7825 */ /* 0x010fc800078e020a */
[----:B------:R-:W1:Y:S01]  /*00f0*/  LDC R16, c[0x0][0x3a8] ;  /* 0x0000ea00ff107b82 */ /* 0x000e620000000800 */
[----:B------:R4:W5:Y:S01]  /*0100*/  LDG.E R15, desc[UR12][R10.64] ;  /* 0x0000000c0a0f7981 */ /* 0x000962000c1e1900 */
[----:B0-----:R-:W-:-:S03]  /*0110*/  IMAD.WIDE R4, R13, 0x4, R4 ;  /* 0x000000040d047825 */ /* 0x001fc600078e0204 */
[----:B------:R0:W3:Y:S04]  /*0120*/  LDG.E R13, desc[UR12][R6.64] ;  /* 0x0000000c060d7981 */ /* 0x0000e8000c1e1900 */
[----:B------:R-:W5:Y:S01]  /*0130*/  LDG.E R0, desc[UR12][R4.64] ;  /* 0x0000000c04007981 */ /* 0x000f62000c1e1900 */
[----:B------:R-:W-:Y:S02]  /*0140*/  UMOV UR4, 0x400 ;  /* 0x0000040000047882 */ /* 0x000fe40000000000 */
[----:B------:R-:W-:Y:S02]  /*0150*/  UIADD3 UR5, UPT, UPT, UR4, 0x1000, URZ ;  /* 0x0000100004057890 */ /* 0x000fe4000fffe0ff */
[----:B------:R-:W-:Y:S02]  /*0160*/  UIADD3 UR6, UPT, UPT, UR4, 0x2000, URZ ;  /* 0x0000200004067890 */ /* 0x000fe4000fffe0ff */
[----:B--2---:R-:W-:-:S02]  /*0170*/  ULEA UR11, UR8, UR4, 0x18 ;  /* 0x00000004080b7291 */ /* 0x004fc4000f8ec0ff */
[----:B------:R-:W-:Y:S02]  /*0180*/  UIADD3 UR7, UPT, UPT, UR4, 0x3000, URZ ;  /* 0x0000300004077890 */ /* 0x000fe4000fffe0ff */
[----:B------:R-:W-:Y:S02]  /*0190*/  UIADD3 UR4, UPT, UPT, UR4, 0x4000, URZ ;  /* 0x0000400004047890 */ /* 0x000fe4000fffe0ff */
[----:B------:R-:W-:Y:S02]  /*01a0*/  ULEA UR5, UR8, UR5, 0x18 ;  /* 0x0000000508057291 */ /* 0x000fe4000f8ec0ff */
[----:B------:R-:W-:Y:S01]  /*01b0*/  ULEA UR6, UR8, UR6, 0x18 ;  /* 0x0000000608067291 */ /* 0x000fe2000f8ec0ff */
[C---:B-1----:R-:W-:Y:S01]  /*01c0*/  ISETP.GE.U32.AND P0, PT, R3.reuse, R16, PT ;  /* 0x000000100300720c */ /* 0x042fe20003f06070 */
[----:B------:R-:W-:Y:S02]  /*01d0*/  ULEA UR7, UR8, UR7, 0x18 ;  /* 0x0000000708077291 */ /* 0x000fe4000f8ec0ff */
[----:B------:R-:W-:Y:S01]  /*01e0*/  ULEA UR4, UR8, UR4, 0x18 ;  /* 0x0000000408047291 */ /* 0x000fe2000f8ec0ff */
[----:B------:R-:W-:-:S02]  /*01f0*/  LEA R12, R3, UR11, 0x2 ;  /* 0x0000000b030c7c11 */ /* 0x000fc4000f8e10ff */
[C---:B----4-:R-:W-:Y:S02]  /*0200*/  LEA R11, R3.reuse, UR5, 0x2 ;  /* 0x00000005030b7c11 */ /* 0x050fe4000f8e10ff */
[C---:B------:R-:W-:Y:S02]  /*0210*/  LEA R10, R3.reuse, UR6, 0x2 ;  /* 0x00000006030a7c11 */ /* 0x040fe4000f8e10ff */
[C---:B0-----:R-:W-:Y:S02]  /*0220*/  LEA R7, R3.reuse, UR7, 0x2 ;  /* 0x0000000703077c11 */ /* 0x041fe4000f8e10ff */
[----:B------:R-:W-:Y:S01]  /*0230*/  LEA R6, R3, UR4, 0x2 ;  /* 0x0000000403067c11 */ /* 0x000fe2000f8e10ff */
[----:B------:R-:W-:Y:S01]  /*0240*/  BSSY.RECONVERGENT B0, `(.L_x_0) ;  /* 0x00000e8000007945 */ /* 0x000fe20003800200 */
[----:B---3--:R0:W-:Y:S04]  /*0250*/  STS [R12], R13 ;  /* 0x0000000d0c007388 */ /* 0x0081e80000000800 */
[----:B------:R0:W-:Y:S04]  /*0260*/  STS [R11], R8 ;  /* 0x000000080b007388 */ /* 0x0001e80000000800 */
[----:B-----5:R0:W-:Y:S04]  /*0270*/  STS [R10], R15 ;  /* 0x0000000f0a007388 */ /* 0x0201e80000000800 */
[----:B------:R0:W-:Y:S04]  /*0280*/  STS [R7], R0 ;  /* 0x0000000007007388 */ /* 0x0001e80000000800 */
[----:B------:R0:W-:Y:S01]  /*0290*/  STS [R6], R3 ;  /* 0x0000000306007388 */ /* 0x0001e20000000800 */
[----:B------:R-:W-:Y:S06]  /*02a0*/  BAR.SYNC.DEFER_BLOCKING 0x0 ;  /* 0x0000000000007b1d */ /* 0x000fec0000010000 */
[----:B------:R-:W-:Y:S05]  /*02b0*/  @P0 BRA `(.L_x_1) ;  /* 0x0000000c00800947 */ /* 0x000fea0003800000 */
[----:B------:R-:W-:Y:S01]  /*02c0*/  ISETP.GE.AND P0, PT, R16, 0x1, PT ;  /* 0x000000011000780c */ /* 0x000fe20003f06270 */
[----:B0-----:R-:W-:Y:S01]  /*02d0*/  HFMA2 R13, -RZ, RZ, 1.5048828125, 33.21875 ;  /* 0x3e055027ff0d7431 */ /* 0x001fe200000001ff */
[----:B------:R-:W-:Y:S01]  /*02e0*/  I2FP.F32.S32 R8, R16 ;  /* 0x0000001000087245 */ /* 0x000fe20000201400 */
[----:B------:R-:W-:Y:S01]  /*02f0*/  IMAD.MOV.U32 R15, RZ, RZ, 0x3fb8aa3b ;  /* 0x3fb8aa3bff0f7424 */ /* 0x000fe200078e00ff */
[C---:B------:R-:W-:Y:S01]  /*0300*/  VIMNMX.U32 R25, PT, PT, R3.reuse, 0x1, !PT ;  /* 0x0000000103197848 */ /* 0x040fe20007fe0000 */
[----:B------:R-:W-:Y:S02]  /*0310*/  IMAD.MOV.U32 R14, RZ, RZ, 0x3f317218 ;  /* 0x3f317218ff0e7424 */ /* 0x000fe400078e00ff */
[----:B------:R-:W-:Y:S02]  /*0320*/  VIADD R21, R3, 0x1 ;  /* 0x0000000103157836 */ /* 0x000fe40000000000 */
[----:B------:R-:W-:-:S03]  /*0330*/  FFMA R14, R15, -R14, 1 ;  /* 0x3f8000000f0e7423 */ /* 0x000fc6000000080e */
[----:B------:R-:W-:Y:S01]  /*0340*/  ISETP.GE.AND P3, PT, R21, R16, PT ;  /* 0x000000101500720c */ /* 0x000fe20003f66270 */
[----:B------:R-:W-:-:S03]  /*0350*/  @!P0 FMUL R8, R8, 8388608 ;  /* 0x4b00000008088820 */ /* 0x000fc60000400000 */
[----:B------:R-:W-:Y:S01]  /*0360*/  SEL R21, R21, RZ, !P3 ;  /* 0x000000ff15157207 */ /* 0x000fe20005800000 */
[C---:B------:R-:W-:Y:S01]  /*0370*/  VIADD R0, R8.reuse, 0xc0d55555 ;  /* 0xc0d5555508007836 */ /* 0x040fe20000000000 */
[----:B------:R-:W-:-:S04]  /*0380*/  FSETP.NEU.AND P2, PT, R8, RZ, PT ;  /* 0x000000ff0800720b */ /* 0x000fc80003f4d000 */
[----:B------:R-:W-:-:S05]  /*0390*/  LOP3.LUT R9, R0, 0xff800000, RZ, 0xc0, !PT ;  /* 0xff80000000097812 */ /* 0x000fca00078ec0ff */
[----:B------:R-:W-:Y:S01]  /*03a0*/  IMAD.IADD R0, R8, 0x1, -R9 ;  /* 0x0000000108007824 */ /* 0x000fe200078e0a09 */
[----:B------:R-:W-:-:S03]  /*03b0*/  I2FP.F32.S32 R9, R9 ;  /* 0x0000000900097245 */ /* 0x000fc60000201400 */
[----:B------:R-:W-:Y:S01]  /*03c0*/  FADD R2, R0, -1 ;  /* 0xbf80000000027421 */ /* 0x000fe20000000000 */
[----:B------:R-:W-:Y:S02]  /*03d0*/  FSEL R0, RZ, -23, P0 ;  /* 0xc1b80000ff007808 */ /* 0x000fe40000000000 */
[----:B------:R-:W-:Y:S01]  /*03e0*/  ISETP.GT.U32.AND P0, PT, R8, 0x7f7fffff, PT ;  /* 0x7f7fffff0800780c */ /* 0x000fe20003f04070 */
[----:B------:R-:W-:Y:S02]  /*03f0*/  FFMA R13, R2, -R13, 0.14084610342979431152 ;  /* 0x3e1039f6020d7423 */ /* 0x000fe4000000080d */
[----:B------:R-:W-:Y:S01]  /*0400*/  FFMA R0, R9, 1.1920928955078125e-07, R0 ;  /* 0x3400000009007823 */ /* 0x000fe20000000000 */
[----:B------:R-:W-:Y:S01]  /*0410*/  FFMA R9, R14, R15, 1.4426950216293334961 ;  /* 0x3fb8aa3b0e097423 */ /* 0x000fe2000000000f */
[----:B------:R-:W-:Y:S01]  /*0420*/  FFMA R13, R2, R13, -0.12148627638816833496 ;  /* 0xbdf8cdcc020d7423 */ /* 0x000fe2000000000d */
[----:B------:R-:W-:-:S03]  /*0430*/  MOV R15, 0x7f800000 ;  /* 0x7f800000000f7802 */ /* 0x000fc60000000f00 */
[----:B------:R-:W-:-:S04]  /*0440*/  FFMA R13, R2, R13, 0.13980610668659210205 ;  /* 0x3e0f2955020d7423 */ /* 0x000fc8000000000d */
[----:B------:R-:W-:-:S04]  /*0450*/  FFMA R13, R2, R13, -0.16684235632419586182 ;  /* 0xbe2ad8b9020d7423 */ /* 0x000fc8000000000d */
[----:B------:R-:W-:-:S04]  /*0460*/  FFMA R13, R2, R13, 0.20012299716472625732 ;  /* 0x3e4ced0b020d7423 */ /* 0x000fc8000000000d */
[----:B------:R-:W-:-:S04]  /*0470*/  FFMA R13, R2, R13, -0.24999669194221496582 ;  /* 0xbe7fff22020d7423 */ /* 0x000fc8000000000d */
[----:B------:R-:W-:-:S04]  /*0480*/  FFMA R13, R2, R13, 0.33333182334899902344 ;  /* 0x3eaaaa78020d7423 */ /* 0x000fc8000000000d */
[----:B------:R-:W-:-:S04]  /*0490*/  FFMA R13, R2, R13, -0.5 ;  /* 0xbf000000020d7423 */ /* 0x000fc8000000000d */
[----:B------:R-:W-:-:S04]  /*04a0*/  FMUL R13, R2, R13 ;  /* 0x0000000d020d7220 */ /* 0x000fc80000400000 */
[----:B------:R-:W-:Y:S01]  /*04b0*/  FFMA R13, R2, R13, R2 ;  /* 0x0000000d020d7223 */ /* 0x000fe20000000002 */
[----:B------:R-:W-:-:S03]  /*04c0*/  LEA.HI R2, R16, R16, RZ, 0x1 ;  /* 0x0000001010027211 */ /* 0x000fc600078f08ff */
[----:B------:R-:W-:Y:S01]  /*04d0*/  FFMA R0, R0, 0.69314718246459960938, R13 ;  /* 0x3f31721800007823 */ /* 0x000fe2000000000d */
[----:B------:R-:W-:Y:S01]  /*04e0*/  @P0 FFMA R0, R8, R15, +INF ;  /* 0x7f80000008000423 */ /* 0x000fe2000000000f */
[----:B------:R-:W-:Y:S02]  /*04f0*/  SHF.R.U32.HI R2, RZ, 0x1, R2 ;  /* 0x00000001ff027819 */ /* 0x000fe40000011602 */
[----:B------:R-:W-:Y:S01]  /*0500*/  LOP3.LUT R13, R3, 0x1, RZ, 0xc0, !PT ;  /* 0x00000001030d7812 */ /* 0x000fe200078ec0ff */
[----:B------:R-:W0:Y:S02]  /*0510*/  FCHK P0, R0, 0.69314718246459960938 ;  /* 0x3f31721800007902 */ /* 0x000e240000000000 */
[----:B------:R-:W-:Y:S01]  /*0520*/  IMAD.IADD R2, R16, 0x1, -R2 ;  /* 0x0000000110027824 */ /* 0x000fe200078e0a02 */
[----:B------:R-:W-:Y:S01]  /*0530*/  ISETP.NE.U32.AND P1, PT, R13, 0x1, PT ;  /* 0x000000010d00780c */ /* 0x000fe20003f25070 */
[----:B------:R-:W-:-:S03]  /*0540*/  FFMA R13, R0, R9, RZ ;  /* 0x00000009000d7223 */ /* 0x000fc600000000ff */
[----:B------:R-:W-:Y:S01]  /*0550*/  SEL R2, R2, RZ, !P1 ;  /* 0x000000ff02027207 */ /* 0x000fe20004800000 */
[----:B------:R-:W-:-:S03]  /*0560*/  FFMA R8, R13, -0.69314718246459960938, R0 ;  /* 0xbf3172180d087823 */ /* 0x000fc60000000000 */
[----:B------:R-:W-:Y:S01]  /*0570*/  LEA.HI R16, R3, R2, RZ, 0x1f ;  /* 0x0000000203107211 */ /* 0x000fe200078ff8ff */
[----:B------:R-:W-:Y:S01]  /*0580*/  FFMA R8, R9, R8, R13 ;  /* 0x0000000809087223 */ /* 0x000fe2000000000d */
[----:B0-----:R-:W-:Y:S06]  /*0590*/  @!P0 BRA `(.L_x_2) ;  /* 0x0000000000108947 */ /* 0x001fec0003800000 */
[----:B------:R-:W-:Y:S02]  /*05a0*/  MOV R3, 0x3f317218 ;  /* 0x3f31721800037802 */ /* 0x000fe40000000f00 */
[----:B------:R-:W-:-:S07]  /*05b0*/  MOV R2, 0x5d0 ;  /* 0x000005d000027802 */ /* 0x000fce0000000f00 */
[----:B------:R-:W-:Y:S05]  /*05c0*/  CALL.REL.NOINC `($__internal_0_$__cuda_sm3x_div_rn_noftz_f32_slowpath) ;  /* 0x0000000800cc7944 */ /* 0x000fea0003c00000 */
[----:B------:R-:W-:-:S07]  /*05d0*/  IMAD.MOV.U32 R8, RZ, RZ, R0 ;  /* 0x000000ffff087224 */ /* 0x000fce00078e0000 */
.L_x_2:
[----:B------:R-:W-:Y:S02]  /*05e0*/  FSEL R8, R8, -INF , P2 ;  /* 0xff80000008087808 */ /* 0x000fe40001000000 */
[C---:B------:R-:W-:Y:S02]  /*05f0*/  LEA R24, R21.reuse, UR6, 0x2 ;  /* 0x0000000615187c11 */ /* 0x040fe4000f8e10ff */
[----:B------:R-:W0:Y:S01]  /*0600*/  F2I.TRUNC.NTZ R27, R8 ;  /* 0x00000008001b7305 */ /* 0x000e22000020f100 */
[C---:B------:R-:W-:Y:S02]  /*0610*/  LEA R23, R21.reuse, UR11, 0x2 ;  /* 0x0000000b15177c11 */ /* 0x040fe4000f8e10ff */
[----:B------:R-:W-:Y:S02]  /*0620*/  LEA R22, R21, UR5, 0x2 ;  /* 0x0000000515167c11 */ /* 0x000fe4000f8e10ff */
[C---:B------:R-:W-:Y:S02]  /*0630*/  LEA R20, R16.reuse, UR11, 0x2 ;  /* 0x0000000b10147c11 */ /* 0x040fe4000f8e10ff */
[----:B------:R-:W-:-:S02]  /*0640*/  LEA R19, R16, UR5, 0x2 ;  /* 0x0000000510137c11 */ /* 0x000fc4000f8e10ff */
[C---:B------:R-:W-:Y:S02]  /*0650*/  LEA R17, R16.reuse, UR6, 0x2 ;  /* 0x0000000610117c11 */ /* 0x040fe4000f8e10ff */
[C---:B------:R-:W-:Y:S02]  /*0660*/  LEA R18, R16.reuse, UR7, 0x2 ;  /* 0x0000000710127c11 */ /* 0x040fe4000f8e10ff */
[----:B------:R-:W-:Y:S02]  /*0670*/  LEA R25, R25, 0xfffffffc, 0x2 ;  /* 0xfffffffc19197811 */ /* 0x000fe400078e10ff */
[----:B0-----:R-:W-:Y:S02]  /*0680*/  VIMNMX R0, PT, PT, R27, -0x1, !PT ;  /* 0xffffffff1b007848 */ /* 0x001fe40007fe0100 */
[----:B------:R-:W-:Y:S02]  /*0690*/  LEA R21, R21, UR7, 0x2 ;  /* 0x0000000715157c11 */ /* 0x000fe4000f8e10ff */
[----:B------:R-:W-:Y:S01]  /*06a0*/  LEA R16, R16, UR4, 0x2 ;  /* 0x0000000410107c11 */ /* 0x000fe2000f8e10ff */
[----:B------:R-:W-:-:S05]  /*06b0*/  IMAD.MOV R15, RZ, RZ, -R0 ;  /* 0x000000ffff0f7224 */ /* 0x000fca00078e0a00 */
[----:B------:R-:W-:-:S13]  /*06c0*/  ISETP.NE.AND P0, PT, R15, 0x1, PT ;  /* 0x000000010f00780c */ /* 0x000fda0003f05270 */
[----:B------:R-:W-:Y:S05]  /*06d0*/  @!P0 BRA `(.L_x_3) ;  /* 0x0000000800248947 */ /* 0x000fea0003800000 */
[----:B------:R-:W-:-:S07]  /*06e0*/  HFMA2 R14, -RZ, RZ, 0, 0 ;  /* 0x00000000ff0e7431 */ /* 0x000fce00000001ff */
.L_x_17:
[----:B0-----:R-:W0:Y:S01]  /*06f0*/  LDS R29, [R12] ;  /* 0x000000000c1d7984 */ /* 0x001e220000000800 */
[----:B------:R-:W-:Y:S01]  /*0700*/  VIADD R15, R15, 0x1 ;  /* 0x000000010f0f7836 */ /* 0x000fe20000000000 */
[----:B------:R-:W-:Y:S02]  /*0710*/  BSSY.RECONVERGENT B1, `(.L_x_4) ;  /* 0x0000056000017945 */ /* 0x000fe40003800200 */
[----:B------:R1:W2:Y:S02]  /*0720*/  LDS R13, [R6] ;  /* 0x00000000060d7984 */ /* 0x0002a40000000800 */
[----:B------:R-:W-:Y:S02]  /*0730*/  ISETP.NE.AND P2, PT, R15, 0x1, PT ;  /* 0x000000010f00780c */ /* 0x000fe40003f45270 */
[----:B------:R1:W3:Y:S04]  /*0740*/  LDS R8, [R11] ;  /* 0x000000000b087984 */ /* 0x0002e80000000800 */
[----:B------:R1:W4:Y:S04]  /*0750*/  LDS R26, [R10] ;  /* 0x000000000a1a7984 */ /* 0x0003280000000800 */
[----:B------:R1:W1:Y:S01]  /*0760*/  LDS R9, [R7] ;  /* 0x0000000007097984 */ /* 0x0002620000000800 */
[----:B0-----:R-:W-:-:S13]  /*0770*/  FSETP.GT.AND P0, PT, |R29|, 1.0000000116860974231e-07, PT ;  /* 0x33d6bf951d00780b */ /* 0x001fda0003f04200 */
[----:B--234-:R-:W-:Y:S05]  /*0780*/  @!P0 BRA `(.L_x_5) ;  /* 0x0000000400388947 */ /* 0x01cfea0003800000 */
[----:B------:R-:W0:Y:S01]  /*0790*/  S2R R0, SR_TID.X ;  /* 0x0000000000007919 */ /* 0x000e220000002100 */
[----:B------:R-:W2:Y:S01]  /*07a0*/  S2UR UR9, SR_CgaCtaId ;  /* 0x00000000000979c3 */ /* 0x000ea20000008800 */
[----:B------:R-:W-:Y:S01]  /*07b0*/  UMOV UR8, 0x400 ;  /* 0x0000040000087882 */ /* 0x000fe20000000000 */
[----:B------:R-:W-:Y:S01]  /*07c0*/  BSSY.RECONVERGENT B2, `(.L_x_6) ;  /* 0x0000018000027945 */ /* 0x000fe20003800200 */
[----:B------:R-:W-:Y:S01]  /*07d0*/  UIADD3 UR10, UPT, UPT, UR8, 0x1000, URZ ;  /* 0x00001000080a7890 */ /* 0x000fe2000fffe0ff */
[----:B------:R-:W-:Y:S01]  /*07e0*/  LDS R28, [R25+UR11] ;  /* 0x0000000b191c7984 */ /* 0x000fe20008000800 */
[----:B------:R-:W-:-:S03]  /*07f0*/  UIADD3 UR8, UPT, UPT, UR8, 0x2000, URZ ;  /* 0x0000200008087890 */ /* 0x000fc6000fffe0ff */
[----:B------:R-:W-:Y:S01]  /*0800*/  LDS R34, [R25+UR7] ;  /* 0x0000000719227984 */ /* 0x000fe20008000800 */
[----:B--2---:R-:W-:Y:S02]  /*0810*/  ULEA UR10, UR9, UR10, 0x18 ;  /* 0x0000000a090a7291 */ /* 0x004fe4000f8ec0ff */
[----:B------:R-:W-:Y:S01]  /*0820*/  ULEA UR8, UR9, UR8, 0x18 ;  /* 0x0000000809087291 */ /* 0x000fe2000f8ec0ff */
[----:B0-----:R-:W-:-:S04]  /*0830*/  VIMNMX.U32 R0, PT, PT, R0, 0x1, !PT ;  /* 0x0000000100007848 */ /* 0x001fc80007fe0000 */
[----:B------:R-:W-:Y:S01]  /*0840*/  LEA R32, R0, 0xfffffffc, 0x2 ;  /* 0xfffffffc00207811 */ /* 0x000fe200078e10ff */
[----:B------:R-:W-:-:S04]  /*0850*/  FMUL R0, R29, R26 ;  /* 0x0000001a1d007220 */ /* 0x000fc80000400000 */
[----:B------:R-:W0:Y:S04]  /*0860*/  LDS R33, [R32+UR10] ;  /* 0x0000000a20217984 */ /* 0x000e280008000800 */
[----:B------:R2:W3:Y:S01]  /*0870*/  LDS R31, [R32+UR8] ;  /* 0x00000008201f7984 */ /* 0x0004e20008000800 */
[----:B0-----:R-:W0:Y:S08]  /*0880*/  MUFU.RCP R2, R33 ;  /* 0x0000002100027308 */ /* 0x001e300000001000 */
[----:B------:R-:W4:Y:S01]  /*0890*/  FCHK P0, R0, R33 ;  /* 0x0000002100007302 */ /* 0x000f220000000000 */
[----:B0-----:R-:W-:-:S04]  /*08a0*/  FFMA R3, -R33, R2, 1 ;  /* 0x3f80000021037423 */ /* 0x001fc80000000102 */
[----:B------:R-:W-:-:S04]  /*08b0*/  FFMA R3, R2, R3, R2 ;  /* 0x0000000302037223 */ /* 0x000fc80000000002 */
[----:B------:R-:W-:-:S04]  /*08c0*/  FFMA R2, R0, R3, RZ ;  /* 0x0000000300027223 */ /* 0x000fc800000000ff */
[----:B------:R-:W-:-:S04]  /*08d0*/  FFMA R30, -R33, R2, R0 ;  /* 0x00000002211e7223 */ /* 0x000fc80000000100 */
[----:B------:R-:W-:Y:S01]  /*08e0*/  FFMA R3, R3, R30, R2 ;  /* 0x0000001e03037223 */ /* 0x000fe20000000002 */
[----:B--234-:R-:W-:Y:S06]  /*08f0*/  @!P0 BRA `(.L_x_7) ;  /* 0x0000000000108947 */ /* 0x01cfec0003800000 */
[----:B------:R-:W-:Y:S01]  /*0900*/  IMAD.MOV.U32 R3, RZ, RZ, R33 ;  /* 0x000000ffff037224 */ /* 0x000fe200078e0021 */
[----:B------:R-:W-:-:S07]  /*0910*/  MOV R2, 0x930 ;  /* 0x0000093000027802 */ /* 0x000fce0000000f00 */
[----:B-1----:R-:W-:Y:S05]  /*0920*/  CALL.REL.NOINC `($__internal_0_$__cuda_sm3x_div_rn_noftz_f32_slowpath) ;  /* 0x0000000400f47944 */ /* 0x002fea0003c00000 */
[----:B------:R-:W-:-:S07]  /*0930*/  MOV R3, R0 ;  /* 0x0000000000037202 */ /* 0x000fce0000000f00 */
.L_x_7:
[----:B------:R-:W-:Y:S05]  /*0940*/  BSYNC.RECONVERGENT B2 ;  /* 0x0000000000027941 */ /* 0x000fea0003800200 */
.L_x_6:
[----:B------:R-:W0:Y:S01]  /*0950*/  MUFU.RCP R0, R33 ;  /* 0x0000002100007308 */ /* 0x000e220000001000 */
[----:B------:R-:W-:Y:S01]  /*0960*/  FMUL R34, R29, R34 ;  /* 0x000000221d227220 */ /* 0x000fe20000400000 */
[----:B------:R-:W-:Y:S01]  /*0970*/  BSSY.RECONVERGENT B2, `(.L_x_8) ;  /* 0x000000e000027945 */ /* 0x000fe20003800200 */
[----:B------:R-:W-:-:S05]  /*0980*/  FADD R8, R8, -R3 ;  /* 0x8000000308087221 */ /* 0x000fca0000000000 */
[----:B------:R-:W2:Y:S01]  /*0990*/  FCHK P0, R34, R33 ;  /* 0x0000002122007302 */ /* 0x000ea20000000000 */
[----:B0-----:R-:W-:-:S04]  /*09a0*/  FFMA R35, -R33, R0, 1 ;  /* 0x3f80000021237423 */ /* 0x001fc80000000100 */
[----:B------:R-:W-:-:S04]  /*09b0*/  FFMA R0, R0, R35, R0 ;  /* 0x0000002300007223 */ /* 0x000fc80000000000 */
[----:B------:R-:W-:-:S04]  /*09c0*/  FFMA R2, R0, R34, RZ ;  /* 0x0000002200027223 */ /* 0x000fc800000000ff */
[----:B------:R-:W-:-:S04]  /*09d0*/  FFMA R35, -R33, R2, R34 ;  /* 0x0000000221237223 */ /* 0x000fc80000000122 */
[----:B------:R-:W-:Y:S01]  /*09e0*/  FFMA R2, R0, R35, R2 ;  /* 0x0000002300027223 */ /* 0x000fe20000000002 */
[----:B--2---:R-:W-:Y:S06]  /*09f0*/  @!P0 BRA `(.L_x_9) ;  /* 0x0000000000148947 */ /* 0x004fec0003800000 */
[----:B------:R-:W-:Y:S01]  /*0a00*/  IMAD.MOV.U32 R0, RZ, RZ, R34 ;  /* 0x000000ffff007224 */ /* 0x000fe200078e0022 */
[----:B------:R-:W-:Y:S01]  /*0a10*/  MOV R2, 0xa40 ;  /* 0x00000a4000027802 */ /* 0x000fe20000000f00 */
[----:B------:R-:W-:-:S07]  /*0a20*/  IMAD.MOV.U32 R3, RZ, RZ, R33 ;  /* 0x000000ffff037224 */ /* 0x000fce00078e0021 */
[----:B-1----:R-:W-:Y:S05]  /*0a30*/  CALL.REL.NOINC `($__internal_0_$__cuda_sm3x_div_rn_noftz_f32_slowpath) ;  /* 0x0000000400b07944 */ /* 0x002fea0003c00000 */
[----:B------:R-:W-:-:S07]  /*0a40*/  MOV R2, R0 ;  /* 0x0000000000027202 */ /* 0x000fce0000000f00 */
.L_x_9:
[----:B------:R-:W-:Y:S05]  /*0a50*/  BSYNC.RECONVERGENT B2 ;  /* 0x0000000000027941 */ /* 0x000fea0003800200 */
.L_x_8:
[----:B------:R-:W0:Y:S01]  /*0a60*/  MUFU.RCP R0, R33 ;  /* 0x0000002100007308 */ /* 0x000e220000001000 */
[----:B------:R-:W-:Y:S01]  /*0a70*/  FMUL R30, R29, -R28 ;  /* 0x8000001c1d1e7220 */ /* 0x000fe20000400000 */
[----:B------:R-:W-:Y:S01]  /*0a80*/  BSSY.RECONVERGENT B2, `(.L_x_10) ;  /* 0x000000e000027945 */ /* 0x000fe20003800200 */
[----:B-1----:R-:W-:-:S05]  /*0a90*/  FADD R9, R9, -R2 ;  /* 0x8000000209097221 */ /* 0x002fca0000000000 */
[----:B------:R-:W1:Y:S01]  /*0aa0*/  FCHK P0, R30, R33 ;  /* 0x000000211e007302 */ /* 0x000e620000000000 */
[----:B0-----:R-:W-:-:S04]  /*0ab0*/  FFMA R3, -R33, R0, 1 ;  /* 0x3f80000021037423 */ /* 0x001fc80000000100 */
[----:B------:R-:W-:-:S04]  /*0ac0*/  FFMA R0, R0, R3, R0 ;  /* 0x0000000300007223 */ /* 0x000fc80000000000 */
[----:B------:R-:W-:-:S04]  /*0ad0*/  FFMA R3, R0, R30, RZ ;  /* 0x0000001e00037223 */ /* 0x000fc800000000ff */
[----:B------:R-:W-:-:S04]  /*0ae0*/  FFMA R28, -R33, R3, R30 ;  /* 0x00000003211c7223 */ /* 0x000fc8000000011e */
[----:B------:R-:W-:Y:S01]  /*0af0*/  FFMA R29, R0, R28, R3 ;  /* 0x0000001c001d7223 */ /* 0x000fe20000000003 */
[----:B-1----:R-:W-:Y:S06]  /*0b00*/  @!P0 BRA `(.L_x_11) ;  /* 0x0000000000148947 */ /* 0x002fec0003800000 */
[----:B------:R-:W-:Y:S01]  /*0b10*/  IMAD.MOV.U32 R0, RZ, RZ, R30 ;  /* 0x000000ffff007224 */ /* 0x000fe200078e001e */
[----:B------:R-:W-:Y:S01]  /*0b20*/  MOV R2, 0xb50 ;  /* 0x00000b5000027802 */ /* 0x000fe20000000f00 */
[----:B------:R-:W-:-:S07]  /*0b30*/  IMAD.MOV.U32 R3, RZ, RZ, R33 ;  /* 0x000000ffff037224 */ /* 0x000fce00078e0021 */
[----:B------:R-:W-:Y:S05]  /*0b40*/  CALL.REL.NOINC `($__internal_0_$__cuda_sm3x_div_rn_noftz_f32_slowpath) ;  /* 0x00000004006c7944 */ /* 0x000fea0003c00000 */
[----:B------:R-:W-:-:S07]  /*0b50*/  MOV R29, R0 ;  /* 0x00000000001d7202 */ /* 0x000fce0000000f00 */
.L_x_11:
[----:B------:R-:W-:Y:S05]  /*0b60*/  BSYNC.RECONVERGENT B2 ;  /* 0x0000000000027941 */ /* 0x000fea0003800200 */
.L_x_10:
[----:B------:R-:W0:Y:S01]  /*0b70*/  MUFU.RCP R0, R33 ;  /* 0x0000002100007308 */ /* 0x000e220000001000 */
[----:B------:R-:W-:Y:S01]  /*0b80*/  FMUL R28, R26, -R31 ;  /* 0x8000001f1a1c7220 */ /* 0x000fe20000400000 */
[----:B------:R-:W-:Y:S06]  /*0b90*/  BSSY.RECONVERGENT B2, `(.L_x_5) ;  /* 0x000000d000027945 */ /* 0x000fec0003800200 */
        /* <DEDUP_REMOVED lines=12> */
.L_x_12:
[----:B------:R-:W-:Y:S05]  /*0c60*/  BSYNC.RECONVERGENT B2 ;  /* 0x0000000000027941 */ /* 0x000fea0003800200 */
.L_x_5:
[----:B------:R-:W-:Y:S05]  /*0c70*/  BSYNC.RECONVERGENT B1 ;  /* 0x0000000000017941 */ /* 0x000fea0003800200 */
.L_x_4:
[----:B------:R-:W0:Y:S02]  /*0c80*/  LDS R33, [R24] ;  /* 0x0000000018217984 */ /* 0x000e240000000800 */
[----:B0-----:R-:W-:-:S13]  /*0c90*/  FSETP.GT.AND P0, PT, |R33|, 1.0000000116860974231e-07, PT ;  /* 0x33d6bf952100780b */ /* 0x001fda0003f04200 */
[----:B------:R-:W-:Y:S05]  /*0ca0*/  @!P0 BRA `(.L_x_13) ;  /* 0x0000000000848947 */ /* 0x000fea0003800000 */
[----:B------:R-:W0:Y:S01]  /*0cb0*/  LDS R31, [R22] ;  /* 0x00000000161f7984 */ /* 0x000e220000000800 */
[----:B------:R-:W-:Y:S03]  /*0cc0*/  BSSY.RECONVERGENT B1, `(.L_x_14) ;  /* 0x0000010000017945 */ /* 0x000fe60003800200 */
[----:B------:R-:W2:Y:S04]  /*0cd0*/  LDS R0, [R23] ;  /* 0x0000000017007984 */ /* 0x000ea80000000800 */
[----:B------:R3:W4:Y:S01]  /*0ce0*/  LDS R28, [R21] ;  /* 0x00000000151c7984 */ /* 0x0007220000000800 */
[----:B0-----:R-:W0:Y:S01]  /*0cf0*/  MUFU.RCP R2, R31 ;  /* 0x0000001f00027308 */ /* 0x001e220000001000 */
[----:B--2---:R-:W-:-:S07]  /*0d00*/  FMUL R0, R33, R0 ;  /* 0x0000000021007220 */ /* 0x004fce0000400000 */
[----:B------:R-:W2:Y:S01]  /*0d10*/  FCHK P0, R0, R31 ;  /* 0x0000001f00007302 */ /* 0x000ea20000000000 */
        /* <DEDUP_REMOVED lines=9> */
[----:B------:R-:W-:-:S07]  /*0db0*/  IMAD.MOV.U32 R3, RZ, RZ, R0 ;  /* 0x000000ffff037224 */ /* 0x000fce00078e0000 */
.L_x_15:
[----:B------:R-:W-:Y:S05]  /*0dc0*/  BSYNC.RECONVERGENT B1 ;  /* 0x0000000000017941 */ /* 0x000fea0003800200 */
.L_x_14:
[----:B------:R-:W0:Y:S01]  /*0dd0*/  MUFU.RCP R0, R31 ;  /* 0x0000001f00007308 */ /* 0x000e220000001000 */
[----:B------:R-:W-:Y:S01]  /*0de0*/  FMUL R28, R33, R28 ;  /* 0x0000001c211c7220 */ /* 0x000fe20000400000 */
[----:B------:R-:W-:-:S06]  /*0df0*/  FADD R8, R8, -R3 ;  /* 0x8000000308087221 */ /* 0x000fcc0000000000 */
[----:B------:R-:W2:Y:S01]  /*0e00*/  FCHK P0, R28, R31 ;  /* 0x0000001f1c007302 */ /* 0x000ea20000000000 */
[----:B0-----:R-:W-:-:S04]  /*0e10*/  FFMA R35, -R31, R0, 1 ;  /* 0x3f8000001f237423 */ /* 0x001fc80000000100 */
[----:B------:R-:W-:-:S04]  /*0e20*/  FFMA R0, R0, R35, R0 ;  /* 0x0000002300007223 */ /* 0x000fc80000000000 */
[----:B------:R-:W-:-:S04]  /*0e30*/  FFMA R33, R0, R28, RZ ;  /* 0x0000001c00217223 */ /* 0x000fc800000000ff */
[----:B------:R-:W-:-:S04]  /*0e40*/  FFMA R2, -R31, R33, R28 ;  /* 0x000000211f027223 */ /* 0x000fc8000000011c */
[----:B------:R-:W-:Y:S01]  /*0e50*/  FFMA R0, R0, R2, R33 ;  /* 0x0000000200007223 */ /* 0x000fe20000000021 */
[----:B--2---:R-:W-:Y:S06]  /*0e60*/  @!P0 BRA `(.L_x_16) ;  /* 0x0000000000108947 */ /* 0x004fec0003800000 */
[----:B------:R-:W-:Y:S01]  /*0e70*/  MOV R0, R28 ;  /* 0x0000001c00007202 */ /* 0x000fe20000000f00 */
[----:B------:R-:W-:Y:S01]  /*0e80*/  IMAD.MOV.U32 R3, RZ, RZ, R31 ;  /* 0x000000ffff037224 */ /* 0x000fe200078e001f */
[----:B------:R-:W-:-:S07]  /*0e90*/  MOV R2, 0xeb0 ;  /* 0x00000eb000027802 */ /* 0x000fce0000000f00 */
[----:B-1----:R-:W-:Y:S05]  /*0ea0*/  CALL.REL.NOINC `($__internal_0_$__cuda_sm3x_div_rn_noftz_f32_slowpath) ;  /* 0x0000000000947944 */ /* 0x002fea0003c00000 */
.L_x_16:
[----:B-1----:R-:W-:-:S07]  /*0eb0*/  FADD R9, R9, -R0 ;  /* 0x8000000009097221 */ /* 0x002fce0000000000 */
.L_x_13:
[----:B------:R-:W-:Y:S05]  /*0ec0*/  WARPSYNC.ALL ;  /* 0x0000000000007948 */ /* 0x000fea0003800000 */
[----:B------:R-:W-:Y:S01]  /*0ed0*/  BAR.SYNC.DEFER_BLOCKING 0x0 ;  /* 0x0000000000007b1d */ /* 0x000fe20000010000 */
[C---:B------:R-:W-:Y:S01]  /*0ee0*/  ISETP.GE.AND P0, PT, R14.reuse, R27, PT ;  /* 0x0000001b0e00720c */ /* 0x040fe20003f06270 */
[----:B------:R-:W-:-:S12]  /*0ef0*/  VIADD R14, R14, 0x1 ;  /* 0x000000010e0e7836 */ /* 0x000fd80000000000 */
[----:B------:R0:W-:Y:S04]  /*0f00*/  @!P0 STS [R20], R29 ;  /* 0x0000001d14008388 */ /* 0x0001e80000000800 */
[----:B------:R0:W-:Y:S04]  /*0f10*/  @!P0 STS [R19], R8 ;  /* 0x0000000813008388 */ /* 0x0001e80000000800 */
[----:B------:R0:W-:Y:S04]  /*0f20*/  @!P0 STS [R17], R26 ;  /* 0x0000001a11008388 */ /* 0x0001e80000000800 */
[----:B-1----:R0:W-:Y:S04]  /*0f30*/  @!P0 STS [R18], R9 ;  /* 0x0000000912008388 */ /* 0x0021e80000000800 */
[----:B------:R0:W-:Y:S01]  /*0f40*/  @!P0 STS [R16], R13 ;  /* 0x0000000d10008388 */ /* 0x0001e20000000800 */
[----:B------:R-:W-:Y:S06]  /*0f50*/  @!P0 BAR.SYNC.DEFER_BLOCKING 0x0 ;  /* 0x0000000000008b1d */ /* 0x000fec0000010000 */
[----:B------:R-:W-:Y:S05]  /*0f60*/  @P2 BRA `(.L_x_17) ;  /* 0xfffffff400e02947 */ /* 0x000fea000383ffff */
.L_x_3:
[----:B------:R-:W1:Y:S01]  /*0f70*/  MUFU.RCP R3, R8 ;  /* 0x0000000800037308 */ /* 0x000e620000001000 */
[----:B------:R-:W-:Y:S07]  /*0f80*/  BSSY.RECONVERGENT B1, `(.L_x_18) ;  /* 0x000000c000017945 */ /* 0x000fee0003800200 */
[----:B------:R-:W2:Y:S01]  /*0f90*/  FCHK P0, R9, R8 ;  /* 0x0000000809007302 */ /* 0x000ea20000000000 */
[----:B-1----:R-:W-:-:S04]  /*0fa0*/  FFMA R0, R3, -R8, 1 ;  /* 0x3f80000003007423 */ /* 0x002fc80000000808 */
[----:B------:R-:W-:-:S04]  /*0fb0*/  FFMA R0, R3, R0, R3 ;  /* 0x0000000003007223 */ /* 0x000fc80000000003 */
[----:B------:R-:W-:-:S04]  /*0fc0*/  FFMA R2, R0, R9, RZ ;  /* 0x0000000900027223 */ /* 0x000fc800000000ff */
[----:B------:R-:W-:-:S04]  /*0fd0*/  FFMA R3, R2, -R8, R9 ;  /* 0x8000000802037223 */ /* 0x000fc80000000009 */
[----:B------:R-:W-:Y:S01]  /*0fe0*/  FFMA R0, R0, R3, R2 ;  /* 0x0000000300007223 */ /* 0x000fe20000000002 */
[----:B--2---:R-:W-:Y:S06]  /*0ff0*/  @!P0 BRA `(.L_x_19) ;  /* 0x0000000000108947 */ /* 0x004fec0003800000 */
[----:B------:R-:W-:Y:S01]  /*1000*/  MOV R0, R9 ;  /* 0x0000000900007202 */ /* 0x000fe20000000f00 */
[----:B------:R-:W-:Y:S01]  /*1010*/  IMAD.MOV.U32 R3, RZ, RZ, R8 ;  /* 0x000000ffff037224 */ /* 0x000fe200078e0008 */
[----:B------:R-:W-:-:S07]  /*1020*/  MOV R2, 0x1040 ;  /* 0x0000104000027802 */ /* 0x000fce0000000f00 */
[----:B0-----:R-:W-:Y:S05]  /*1030*/  CALL.REL.NOINC `($__internal_0_$__cuda_sm3x_div_rn_noftz_f32_slowpath) ;  /* 0x0000000000307944 */ /* 0x001fea0003c00000 */
.L_x_19:
[----:B------:R-:W-:Y:S05]  /*1040*/  BSYNC.RECONVERGENT B1 ;  /* 0x0000000000017941 */ /* 0x000fea0003800200 */
.L_x_18:
[----:B------:R-:W1:Y:S01]  /*1050*/  LDS R6, [R6] ;  /* 0x0000000006067984 */ /* 0x000e620000000800 */
[----:B------:R-:W2:Y:S01]  /*1060*/  S2UR UR9, SR_CgaCtaId ;  /* 0x00000000000979c3 */ /* 0x000ea20000008800 */
[----:B------:R-:W-:Y:S02]  /*1070*/  UMOV UR8, 0x400 ;  /* 0x0000040000087882 */ /* 0x000fe40000000000 */
[----:B------:R-:W-:-:S04]  /*1080*/  UIADD3 UR8, UPT, UPT, UR8, 0x3000, URZ ;  /* 0x0000300008087890 */ /* 0x000fc8000fffe0ff */
[----:B--2---:R-:W-:-:S06]  /*1090*/  ULEA UR8, UR9, UR8, 0x18 ;  /* 0x0000000809087291 */ /* 0x004fcc000f8ec0ff */
[----:B-1----:R-:W-:-:S05]  /*10a0*/  LEA R3, R6, UR8, 0x2 ;  /* 0x0000000806037c11 */ /* 0x002fca000f8e10ff */
[----:B------:R1:W-:Y:S02]  /*10b0*/  STS [R3], R0 ;  /* 0x0000000003007388 */ /* 0x0003e40000000800 */
.L_x_1:
[----:B------:R-:W-:Y:S05]  /*10c0*/  BSYNC.RECONVERGENT B0 ;  /* 0x0000000000007941 */ /* 0x000fea0003800200 */
.L_x_0:
[----:B0-----:R-:W0:Y:S04]  /*10d0*/  LDS R7, [R7] ;  /* 0x0000000007077984 */ /* 0x001e280000000800 */
[----:B0-----:R-:W-:Y:S01]  /*10e0*/  STG.E desc[UR12][R4.64], R7 ;  /* 0x0000000704007986 */ /* 0x001fe2000c10190c */
[----:B------:R-:W-:Y:S05]  /*10f0*/  EXIT ;  /* 0x000000000000794d */ /* 0x000fea0003800000 */
        .weak           $__internal_0_$__cuda_sm3x_div_rn_noftz_f32_slowpath
        .type           $__internal_0_$__cuda_sm3x_div_rn_noftz_f32_slowpath,@function
        .size           $__internal_0_$__cuda_sm3x_div_rn_noftz_f32_slowpath,(.L_x_117 - $__internal_0_$__cuda_sm3x_div_rn_noftz_f32_slowpath)
$__internal_0_$__cuda_sm3x_div_rn_noftz_f32_slowpath:
[----:B------:R-:W-:Y:S01]  /*1100*/  SHF.R.U32.HI R30, RZ, 0x17, R3 ;  /* 0x00000017ff1e7819 */ /* 0x000fe20000011603 */
[----:B------:R-:W-:Y:S01]  /*1110*/  BSSY.RECONVERGENT B3, `(.L_x_20) ;  /* 0x0000062000037945 */ /* 0x000fe20003800200 */
[----:B------:R-:W-:Y:S02]  /*1120*/  SHF.R.U32.HI R36, RZ, 0x17, R0 ;  /* 0x00000017ff247819 */ /* 0x000fe40000011600 */
[----:B------:R-:W-:Y:S02]  /*1130*/  LOP3.LUT R30, R30, 0xff, RZ, 0xc0, !PT ;  /* 0x000000ff1e1e7812 */ /* 0x000fe400078ec0ff */
[----:B------:R-:W-:Y:S02]  /*1140*/  LOP3.LUT R36, R36, 0xff, RZ, 0xc0, !PT ;  /* 0x000000ff24247812 */ /* 0x000fe400078ec0ff */
[----:B------:R-:W-:-:S03]  /*1150*/  IADD3 R37, PT, PT, R30, -0x1, RZ ;  /* 0xffffffff1e257810 */ /* 0x000fc60007ffe0ff */
[----:B------:R-:W-:Y:S01]  /*1160*/  VIADD R35, R36, 0xffffffff ;  /* 0xffffffff24237836 */ /* 0x000fe20000000000 */
[----:B------:R-:W-:-:S04]  /*1170*/  ISETP.GT.U32.AND P0, PT, R37, 0xfd, PT ;  /* 0x000000fd2500780c */ /* 0x000fc80003f04070 */
[----:B------:R-:W-:-:S13]  /*1180*/  ISETP.GT.U32.OR P0, PT, R35, 0xfd, P0 ;  /* 0x000000fd2300780c */ /* 0x000fda0000704470 */
[----:B------:R-:W-:Y:S01]  /*1190*/  @!P0 MOV R32, RZ ;  /* 0x000000ff00208202 */ /* 0x000fe20000000f00 */
[----:B------:R-:W-:Y:S06]  /*11a0*/  @!P0 BRA `(.L_x_21) ;  /* 0x00000000005c8947 */ /* 0x000fec0003800000 */
[----:B------:R-:W-:Y:S02]  /*11b0*/  FSETP.GTU.FTZ.AND P0, PT, |R0|, +INF , PT ;  /* 0x7f8000000000780b */ /* 0x000fe40003f1c200 */
[----:B------:R-:W-:-:S04]  /*11c0*/  FSETP.GTU.FTZ.AND P1, PT, |R3|, +INF , PT ;  /* 0x7f8000000300780b */ /* 0x000fc80003f3c200 */
[----:B------:R-:W-:-:S13]  /*11d0*/  PLOP3.LUT P0, PT, P0, P1, PT, 0xf8, 0x8f ;  /* 0x00000000008f781c */ /* 0x000fda0000703f70 */
[----:B------:R-:W-:Y:S05]  /*11e0*/  @P0 BRA `(.L_x_22) ;  /* 0x00000004004c0947 */ /* 0x000fea0003800000 */
[----:B------:R-:W-:-:S13]  /*11f0*/  LOP3.LUT P0, RZ, R3, 0x7fffffff, R0, 0xc8, !PT ;  /* 0x7fffffff03ff7812 */ /* 0x000fda000780c800 */
[----:B------:R-:W-:Y:S05]  /*1200*/  @!P0 BRA `(.L_x_23) ;  /* 0x00000004003c8947 */ /* 0x000fea0003800000 */
[C---:B------:R-:W-:Y:S02]  /*1210*/  FSETP.NEU.FTZ.AND P3, PT, |R0|.reuse, +INF , PT ;  /* 0x7f8000000000780b */ /* 0x040fe40003f7d200 */
[----:B------:R-:W-:Y:S02]  /*1220*/  FSETP.NEU.FTZ.AND P1, PT, |R3|, +INF , PT ;  /* 0x7f8000000300780b */ /* 0x000fe40003f3d200 */
[----:B------:R-:W-:-:S11]  /*1230*/  FSETP.NEU.FTZ.AND P0, PT, |R0|, +INF , PT ;  /* 0x7f8000000000780b */ /* 0x000fd60003f1d200 */
[----:B------:R-:W-:Y:S05]  /*1240*/  @!P1 BRA !P3, `(.L_x_23) ;  /* 0x00000004002c9947 */ /* 0x000fea0005800000 */
[----:B------:R-:W-:-:S04]  /*1250*/  LOP3.LUT P3, RZ, R0, 0x7fffffff, RZ, 0xc0, !PT ;  /* 0x7fffffff00ff7812 */ /* 0x000fc8000786c0ff */
[----:B------:R-:W-:-:S13]  /*1260*/  PLOP3.LUT P1, PT, P1, P3, PT, 0x2f, 0xf2 ;  /* 0x0000000000f2781c */ /* 0x000fda0000f26577 */
[----:B------:R-:W-:Y:S05]  /*1270*/  @P1 BRA `(.L_x_24) ;  /* 0x0000000400181947 */ /* 0x000fea0003800000 */
[----:B------:R-:W-:-:S04]  /*1280*/  LOP3.LUT P1, RZ, R3, 0x7fffffff, RZ, 0xc0, !PT ;  /* 0x7fffffff03ff7812 */ /* 0x000fc8000782c0ff */
[----:B------:R-:W-:-:S13]  /*1290*/  PLOP3.LUT P0, PT, P0, P1, PT, 0x2f, 0xf2 ;  /* 0x0000000000f2781c */ /* 0x000fda0000702577 */
[----:B------:R-:W-:Y:S05]  /*12a0*/  @P0 BRA `(.L_x_25) ;  /* 0x0000000400000947 */ /* 0x000fea0003800000 */
[----:B------:R-:W-:Y:S02]  /*12b0*/  ISETP.GE.AND P0, PT, R35, RZ, PT ;  /* 0x000000ff2300720c */ /* 0x000fe40003f06270 */
[----:B------:R-:W-:-:S11]  /*12c0*/  ISETP.GE.AND P1, PT, R37, RZ, PT ;  /* 0x000000ff2500720c */ /* 0x000fd60003f26270 */
[----:B------:R-:W-:Y:S01]  /*12d0*/  @P0 IMAD.MOV.U32 R32, RZ, RZ, RZ ;  /* 0x000000ffff200224 */ /* 0x000fe200078e00ff */
[----:B------:R-:W-:Y:S01]  /*12e0*/  @!P0 MOV R32, 0xffffffc0 ;  /* 0xffffffc000208802 */ /* 0x000fe20000000f00 */
[----:B------:R-:W-:Y:S01]  /*12f0*/  @!P0 FFMA R0, R0, 1.84467440737095516160e+19, RZ ;  /* 0x5f80000000008823 */ /* 0x000fe200000000ff */
[----:B------:R-:W-:-:S03]  /*1300*/  @!P1 FFMA R3, R3, 1.84467440737095516160e+19, RZ ;  /* 0x5f80000003039823 */ /* 0x000fc600000000ff */
[----:B------:R-:W-:-:S07]  /*1310*/  @!P1 VIADD R32, R32, 0x40 ;  /* 0x0000004020209836 */ /* 0x000fce0000000000 */
.L_x_21:
[----:B------:R-:W-:Y:S01]  /*1320*/  LEA R38, R30, 0xc0800000, 0x17 ;  /* 0xc08000001e267811 */ /* 0x000fe200078eb8ff */
[----:B------:R-:W-:Y:S03]  /*1330*/  BSSY.RECONVERGENT B4, `(.L_x_26) ;  /* 0x0000036000047945 */ /* 0x000fe60003800200 */
[----:B------:R-:W-:Y:S01]  /*1340*/  IADD3 R39, PT, PT, -R38, R3, RZ ;  /* 0x0000000326277210 */ /* 0x000fe20007ffe1ff */
[----:B------:R-:W-:-:S03]  /*1350*/  VIADD R3, R36, 0xffffff81 ;  /* 0xffffff8124037836 */ /* 0x000fc60000000000 */
[----:B------:R0:W1:Y:S01]  /*1360*/  MUFU.RCP R38, R39 ;  /* 0x0000002700267308 */ /* 0x0000620000001000 */
[----:B------:R-:W-:Y:S01]  /*1370*/  FADD.FTZ R35, -R39, -RZ ;  /* 0x800000ff27237221 */ /* 0x000fe20000010100 */
[C---:B------:R-:W-:Y:S01]  /*1380*/  IMAD R0, R3.reuse, -0x800000, R0 ;  /* 0xff80000003007824 */ /* 0x040fe200078e0200 */
[----:B0-----:R-:W-:-:S04]  /*1390*/  IADD3 R39, PT, PT, R3, 0x7f, -R30 ;  /* 0x0000007f03277810 */ /* 0x001fc80007ffe81e */
[----:B------:R-:W-:Y:S01]  /*13a0*/  IADD3 R32, PT, PT, R39, R32, RZ ;  /* 0x0000002027207210 */ /* 0x000fe20007ffe0ff */
[----:B-1----:R-:W-:-:S04]  /*13b0*/  FFMA R37, R38, R35, 1 ;  /* 0x3f80000026257423 */ /* 0x002fc80000000023 */
[----:B------:R-:W-:-:S04]  /*13c0*/  FFMA R36, R38, R37, R38 ;  /* 0x0000002526247223 */ /* 0x000fc80000000026 */
[----:B------:R-:W-:-:S04]  /*13d0*/  FFMA R37, R0, R36, RZ ;  /* 0x0000002400257223 */ /* 0x000fc800000000ff */
[----:B------:R-:W-:-:S04]  /*13e0*/  FFMA R38, R35, R37, R0 ;  /* 0x0000002523267223 */ /* 0x000fc80000000000 */
[----:B------:R-:W-:-:S04]  /*13f0*/  FFMA R37, R36, R38, R37 ;  /* 0x0000002624257223 */ /* 0x000fc80000000025 */
[----:B------:R-:W-:-:S04]  /*1400*/  FFMA R0, R35, R37, R0 ;  /* 0x0000002523007223 */ /* 0x000fc80000000000 */
[----:B------:R-:W-:-:S05]  /*1410*/  FFMA R35, R36, R0, R37 ;  /* 0x0000000024237223 */ /* 0x000fca0000000025 */
[----:B------:R-:W-:-:S04]  /*1420*/  SHF.R.U32.HI R3, RZ, 0x17, R35 ;  /* 0x00000017ff037819 */ /* 0x000fc80000011623 */
[----:B------:R-:W-:-:S05]  /*1430*/  LOP3.LUT R3, R3, 0xff, RZ, 0xc0, !PT ;  /* 0x000000ff03037812 */ /* 0x000fca00078ec0ff */
[----:B------:R-:W-:-:S05]  /*1440*/  IMAD.IADD R3, R3, 0x1, R32 ;  /* 0x0000000103037824 */ /* 0x000fca00078e0220 */
[----:B------:R-:W-:-:S04]  /*1450*/  IADD3 R30, PT, PT, R3, -0x1, RZ ;  /* 0xffffffff031e7810 */ /* 0x000fc80007ffe0ff */
[----:B------:R-:W-:-:S13]  /*1460*/  ISETP.GE.U32.AND P0, PT, R30, 0xfe, PT ;  /* 0x000000fe1e00780c */ /* 0x000fda0003f06070 */
[----:B------:R-:W-:Y:S05]  /*1470*/  @!P0 BRA `(.L_x_27) ;  /* 0x0000000000808947 */ /* 0x000fea0003800000 */
[----:B------:R-:W-:-:S13]  /*1480*/  ISETP.GT.AND P0, PT, R3, 0xfe, PT ;  /* 0x000000fe0300780c */ /* 0x000fda0003f04270 */
[----:B------:R-:W-:Y:S05]  /*1490*/  @P0 BRA `(.L_x_28) ;  /* 0x00000000006c0947 */ /* 0x000fea0003800000 */
[----:B------:R-:W-:-:S13]  /*14a0*/  ISETP.GE.AND P0, PT, R3, 0x1, PT ;  /* 0x000000010300780c */ /* 0x000fda0003f06270 */
[----:B------:R-:W-:Y:S05]  /*14b0*/  @P0 BRA `(.L_x_29) ;  /* 0x0000000000740947 */ /* 0x000fea0003800000 */
[----:B------:R-:W-:Y:S02]  /*14c0*/  ISETP.GE.AND P0, PT, R3, -0x18, PT ;  /* 0xffffffe80300780c */ /* 0x000fe40003f06270 */
[----:B------:R-:W-:-:S11]  /*14d0*/  LOP3.LUT R35, R35, 0x80000000, RZ, 0xc0, !PT ;  /* 0x8000000023237812 */ /* 0x000fd600078ec0ff */
[----:B------:R-:W-:Y:S05]  /*14e0*/  @!P0 BRA `(.L_x_29) ;  /* 0x0000000000688947 */ /* 0x000fea0003800000 */
[-CC-:B------:R-:W-:Y:S01]  /*14f0*/  FFMA.RZ R30, R36, R0.reuse, R37.reuse ;  /* 0x00000000241e7223 */ /* 0x180fe2000000c025 */
[C---:B------:R-:W-:Y:S01]  /*1500*/  VIADD R39, R3.reuse, 0x20 ;  /* 0x0000002003277836 */ /* 0x040fe20000000000 */
[C---:B------:R-:W-:Y:S02]  /*1510*/  ISETP.NE.AND P3, PT, R3.reuse, RZ, PT ;  /* 0x000000ff0300720c */ /* 0x040fe40003f65270 */
[C---:B------:R-:W-:Y:S02]  /*1520*/  ISETP.NE.AND P1, PT, R3.reuse, RZ, PT ;  /* 0x000000ff0300720c */ /* 0x040fe40003f25270 */
[----:B------:R-:W-:Y:S01]  /*1530*/  LOP3.LUT R32, R30, 0x7fffff, RZ, 0xc0, !PT ;  /* 0x007fffff1e207812 */ /* 0x000fe200078ec0ff */
[CCC-:B------:R-:W-:Y:S01]  /*1540*/  FFMA.RP R30, R36.reuse, R0.reuse, R37.reuse ;  /* 0x00000000241e7223 */ /* 0x1c0fe20000008025 */
[----:B------:R-:W-:Y:S01]  /*1550*/  FFMA.RM R37, R36, R0, R37 ;  /* 0x0000000024257223 */ /* 0x000fe20000004025 */
[----:B------:R-:W-:Y:S02]  /*1560*/  IADD3 R3, PT, PT, -R3, RZ, RZ ;  /* 0x000000ff03037210 */ /* 0x000fe40007ffe1ff */
[----:B------:R-:W-:-:S02]  /*1570*/  LOP3.LUT R32, R32, 0x800000, RZ, 0xfc, !PT ;  /* 0x0080000020207812 */ /* 0x000fc400078efcff */
[----:B------:R-:W-:Y:S02]  /*1580*/  FSETP.NEU.FTZ.AND P0, PT, R30, R37, PT ;  /* 0x000000251e00720b */ /* 0x000fe40003f1d000 */
[----:B------:R-:W-:Y:S02]  /*1590*/  SHF.L.U32 R39, R32, R39, RZ ;  /* 0x0000002720277219 */ /* 0x000fe400000006ff */
[----:B------:R-:W-:Y:S02]  /*15a0*/  SEL R3, R3, RZ, P3 ;  /* 0x000000ff03037207 */ /* 0x000fe40001800000 */
[----:B------:R-:W-:Y:S02]  /*15b0*/  ISETP.NE.AND P1, PT, R39, RZ, P1 ;  /* 0x000000ff2700720c */ /* 0x000fe40000f25270 */
[----:B------:R-:W-:Y:S02]  /*15c0*/  SHF.R.U32.HI R3, RZ, R3, R32 ;  /* 0x00000003ff037219 */ /* 0x000fe40000011620 */
[----:B------:R-:W-:-:S02]  /*15d0*/  PLOP3.LUT P0, PT, P0, P1, PT, 0xf8, 0x8f ;  /* 0x00000000008f781c */ /* 0x000fc40000703f70 */
[----:B------:R-:W-:Y:S02]  /*15e0*/  SHF.R.U32.HI R37, RZ, 0x1, R3 ;  /* 0x00000001ff257819 */ /* 0x000fe40000011603 */
[----:B------:R-:W-:-:S04]  /*15f0*/  SEL R0, RZ, 0x1, !P0 ;  /* 0x00000001ff007807 */ /* 0x000fc80004000000 */
[----:B------:R-:W-:-:S04]  /*1600*/  LOP3.LUT R0, R0, 0x1, R37, 0xf8, !PT ;  /* 0x0000000100007812 */ /* 0x000fc800078ef825 */
[----:B------:R-:W-:-:S05]  /*1610*/  LOP3.LUT R0, R0, R3, RZ, 0xc0, !PT ;  /* 0x0000000300007212 */ /* 0x000fca00078ec0ff */
[----:B------:R-:W-:-:S05]  /*1620*/  IMAD.IADD R0, R37, 0x1, R0 ;  /* 0x0000000125007824 */ /* 0x000fca00078e0200 */
[----:B------:R-:W-:Y:S01]  /*1630*/  LOP3.LUT R35, R0, R35, RZ, 0xfc, !PT ;  /* 0x0000002300237212 */ /* 0x000fe200078efcff */
[----:B------:R-:W-:Y:S06]  /*1640*/  BRA `(.L_x_29) ;  /* 0x0000000000107947 */ /* 0x000fec0003800000 */
.L_x_28:
[----:B------:R-:W-:-:S04]  /*1650*/  LOP3.LUT R35, R35, 0x80000000, RZ, 0xc0, !PT ;  /* 0x8000000023237812 */ /* 0x000fc800078ec0ff */
[----:B------:R-:W-:Y:S01]  /*1660*/  LOP3.LUT R35, R35, 0x7f800000, RZ, 0xfc, !PT ;  /* 0x7f80000023237812 */ /* 0x000fe200078efcff */
[----:B------:R-:W-:Y:S06]  /*1670*/  BRA `(.L_x_29) ;  /* 0x0000000000047947 */ /* 0x000fec0003800000 */
.L_x_27:
[----:B------:R-:W-:-:S07]  /*1680*/  LEA R35, R32, R35, 0x17 ;  /* 0x0000002320237211 */ /* 0x000fce00078eb8ff */
.L_x_29:
[----:B------:R-:W-:Y:S05]  /*1690*/  BSYNC.RECONVERGENT B4 ;  /* 0x0000000000047941 */ /* 0x000fea0003800200 */
.L_x_26:
[----:B------:R-:W-:Y:S05]  /*16a0*/  BRA `(.L_x_30) ;  /* 0x0000000000207947 */ /* 0x000fea0003800000 */
.L_x_25:
[----:B------:R-:W-:-:S04]  /*16b0*/  LOP3.LUT R0, R3, 0x80000000, R0, 0x48, !PT ;  /* 0x8000000003007812 */ /* 0x000fc800078e4800 */
[----:B------:R-:W-:Y:S01]  /*16c0*/  LOP3.LUT R35, R0, 0x7f800000, RZ, 0xfc, !PT ;  /* 0x7f80000000237812 */ /* 0x000fe200078efcff */
[----:B------:R-:W-:Y:S06]  /*16d0*/  BRA `(.L_x_30) ;  /* 0x0000000000147947 */ /* 0x000fec0003800000 */
.L_x_24:
[----:B------:R-:W-:Y:S01]  /*16e0*/  LOP3.LUT R35, R3, 0x80000000, R0, 0x48, !PT ;  /* 0x8000000003237812 */ /* 0x000fe200078e4800 */
[----:B------:R-:W-:Y:S06]  /*16f0*/  BRA `(.L_x_30) ;  /* 0x00000000000c7947 */ /* 0x000fec0003800000 */
.L_x_23:
[----:B------:R-:W0:Y:S01]  /*1700*/  MUFU.RSQ R35, -QNAN ;  /* 0xffc0000000237908 */ /* 0x000e220000001400 */
[----:B------:R-:W-:Y:S05]  /*1710*/  BRA `(.L_x_30) ;  /* 0x0000000000047947 */ /* 0x000fea0003800000 */
.L_x_22:
[----:B------:R-:W-:-:S07]  /*1720*/  FADD.FTZ R35, R0, R3 ;  /* 0x0000000300237221 */ /* 0x000fce0000010000 */
.L_x_30:
[----:B------:R-:W-:Y:S05]  /*1730*/  BSYNC.RECONVERGENT B3 ;  /* 0x0000000000037941 */ /* 0x000fea0003800200 */
.L_x_20:
[----:B------:R-:W-:Y:S02]  /*1740*/  HFMA2 R3, -RZ, RZ, 0, 0 ;  /* 0x00000000ff037431 */ /* 0x000fe400000001ff */
[----:B0-----:R-:W-:Y:S02]  /*1750*/  IMAD.MOV.U32 R0, RZ, RZ, R35 ;  /* 0x000000ffff007224 */ /* 0x001fe400078e0023 */
[----:B------:R-:W-:Y:S05]  /*1760*/  RET.REL.NODEC R2 `(_Z10PCR_kernelPfS_S_S_Pii) ;  /* 0xffffffe802247950 */ /* 0x000fea0003c3ffff */
.L_x_31:
[----:B------:R-:W-:-:S00]  /*1770*/  BRA `(.L_x_31) ;  /* 0xfffffffc00fc7947 */ /* 0x000fc0000383ffff */
[----:B------:R-:W-:-:S00]  /*1780*/  NOP ;  /* 0x0000000000007918 */ /* 0x000fc00000000000 */
[----:B------:R-:W-:-:S00]  /*1790*/  NOP ;  /* 0x0000000000007918 */ /* 0x000fc00000000000 */
[----:B------:R-:W-:-:S00]  /*17a0*/  NOP ;  /* 0x0000000000007918 */ /* 0x000fc00000000000 */
[----:B------:R-:W-:-:S00]  /*17b0*/  NOP ;  /* 0x0000000000007918 */ /* 0x000fc00000000000 */
[----:B------:R-:W-:-:S00]  /*17c0*/  NOP ;  /* 0x0000000000007918 */ /* 0x000fc00000000000 */
[----:B------:R-:W-:-:S00]  /*17d0*/  NOP ;  /* 0x0000000000007918 */ /* 0x000fc00000000000 */
[----:B------:R-:W-:-:S00]  /*17e0*/  NOP ;  /* 0x0000000000007918 */ /* 0x000fc00000000000 */
[----:B------:R-:W-:-:S00]  /*17f0*/  NOP ;  /* 0x0000000000007918 */ /* 0x000fc00000000000 */
.L_x_117:


//--------------------- .text._Z24thomasAlgorithmPerThreadPfS_S_S_S_ii --------------------------
	.section	.text._Z24thomasAlgorithmPerThreadPfS_S_S_S_ii,"ax",@progbits
	.align	128
        .global         _Z24thomasAlgorithmPerThreadPfS_S_S_S_ii
        .type           _Z24thomasAlgorithmPerThreadPfS_S_S_S_ii,@function
        .size           _Z24thomasAlgorithmPerThreadPfS_S_S_S_ii,(.L_x_119 - _Z24thomasAlgorithmPerThreadPfS_S_S_S_ii)
        .other          _Z24thomasAlgorithmPerThreadPfS_S_S_S_ii,@"STO_CUDA_ENTRY STV_DEFAULT"
_Z24thomasAlgorithmPerThreadPfS_S_S_S_ii:
.text._Z24thomasAlgorithmPerThreadPfS_S_S_S_ii:
[----:B------:R-:W-:Y:S01]  /*0000*/  LDC R1, c[0x0][0x37c] ;  /* 0x0000df00ff017b82 */ /* 0x000fe20000000800 */
[----:B------:R-:W0:Y:S01]  /*0010*/  S2R R6, SR_TID.X ;  /* 0x0000000000067919 */ /* 0x000e220000002100 */
[----:B------:R-:W0:Y:S01]  /*0020*/  LDCU.64 UR4, c[0x0][0x3a8] ;  /* 0x00007500ff0477ac */ /* 0x000e220008000a00 */
[----:B------:R-:W1:Y:S01]  /*0030*/  LDCU UR6, c[0x0][0x3a8] ;  /* 0x00007500ff0677ac */ /* 0x000e620008000800 */
[----:B0-----:R-:W-:-:S13]  /*0040*/  ISETP.GE.U32.AND P0, PT, R6, UR5, PT ;  /* 0x0000000506007c0c */ /* 0x001fda000bf06070 */
[----:B-1----:R-:W-:Y:S05]  /*0050*/  @P0 EXIT ;  /* 0x000000000000094d */ /* 0x002fea0003800000 */
[----:B------:R-:W0:Y:S01]  /*0060*/  LDC.64 R8, c[0x0][0x388] ;  /* 0x0000e200ff087b82 */ /* 0x000e220000000a00 */
[----:B------:R-:W1:Y:S01]  /*0070*/  LDCU.64 UR8, c[0x0][0x358] ;  /* 0x00006b00ff0877ac */ /* 0x000e620008000a00 */
[----:B------:R-:W-:-:S06]  /*0080*/  IMAD R5, R6, UR4, RZ ;  /* 0x0000000406057c24 */ /* 0x000fcc000f8e02ff */
[----:B------:R-:W2:Y:S01]  /*0090*/  LDC.64 R10, c[0x0][0x390] ;  /* 0x0000e400ff0a7b82 */ /* 0x000ea20000000a00 */
[----:B0-----:R-:W-:-:S05]  /*00a0*/  IMAD.WIDE R8, R5, 0x4, R8 ;  /* 0x0000000405087825 */ /* 0x001fca00078e0208 */
[----:B-1----:R-:W3:Y:S01]  /*00b0*/  LDG.E R3, desc[UR8][R8.64] ;  /* 0x0000000808037981 */ /* 0x002ee2000c1e1900 */
[----:B--2---:R-:W-:-:S05]  /*00c0*/  IMAD.WIDE R10, R5, 0x4, R10 ;  /* 0x00000004050a7825 */ /* 0x004fca00078e020a */
[----:B------:R-:W2:Y:S01]  /*00d0*/  LDG.E R0, desc[UR8][R10.64] ;  /* 0x000000080a007981 */ /* 0x000ea2000c1e1900 */
[----:B------:R-:W-:Y:S01]  /*00e0*/  BSSY.RECONVERGENT B0, `(.L_x_32) ;  /* 0x000000d000007945 */ /* 0x000fe20003800200 */
[----:B------:R-:W-:Y:S01]  /*00f0*/  SHF.R.S32.HI R4, RZ, 0x1f, R5 ;  /* 0x0000001fff047819 */ /* 0x000fe20000011405 */
[----:B---3--:R-:W0:Y:S08]  /*0100*/  MUFU.RCP R2, R3 ;  /* 0x0000000300027308 */ /* 0x008e300000001000 */
[----:B--2---:R-:W1:Y:S01]  /*0110*/  FCHK P0, R0, R3 ;  /* 0x0000000300007302 */ /* 0x004e620000000000 */
[----:B0-----:R-:W-:-:S04]  /*0120*/  FFMA R7, -R3, R2, 1 ;  /* 0x3f80000003077423 */ /* 0x001fc80000000102 */
[----:B------:R-:W-:-:S04]  /*0130*/  FFMA R7, R2, R7, R2 ;  /* 0x0000000702077223 */ /* 0x000fc80000000002 */
[----:B------:R-:W-:-:S04]  /*0140*/  FFMA R2, R0, R7, RZ ;  /* 0x0000000700027223 */ /* 0x000fc800000000ff */
[----:B------:R-:W-:-:S04]  /*0150*/  FFMA R12, -R3, R2, R0 ;  /* 0x00000002030c7223 */ /* 0x000fc80000000100 */
[----:B------:R-:W-:Y:S01]  /*0160*/  FFMA R7, R7, R12, R2 ;  /* 0x0000000c07077223 */ /* 0x000fe20000000002 */
[----:B-1----:R-:W-:Y:S06]  /*0170*/  @!P0 BRA `(.L_x_33) ;  /* 0x00000000000c8947 */ /* 0x002fec0003800000 */
[----:B------:R-:W-:-:S07]  /*0180*/  MOV R2, 0x1a0 ;  /* 0x000001a000027802 */ /* 0x000fce0000000f00 */
[----:B------:R-:W-:Y:S05]  /*0190*/  CALL.REL.NOINC `($__internal_2_$__cuda_sm3x_div_rn_noftz_f32_slowpath) ;  /* 0x0000001c00647944 */ /* 0x000fea0003c00000 */
[----:B------:R-:W-:-:S07]  /*01a0*/  IMAD.MOV.U32 R7, RZ, RZ, R0 ;  /* 0x000000ffff077224 */ /* 0x000fce00078e0000 */
.L_x_33:
[----:B------:R-:W-:Y:S05]  /*01b0*/  BSYNC.RECONVERGENT B0 ;  /* 0x0000000000007941 */ /* 0x000fea0003800200 */
.L_x_32:
[----:B------:R-:W0:Y:S01]  /*01c0*/  LDC.64 R12, c[0x0][0x398] ;  /* 0x0000e600ff0c7b82 */ /* 0x000e220000000a00 */
[----:B------:R1:W-:Y:S04]  /*01d0*/  STG.E desc[UR8][R10.64], R7 ;  /* 0x000000070a007986 */ /* 0x0003e8000c101908 */
[----:B------:R-:W2:Y:S01]  /*01e0*/  LDG.E R3, desc[UR8][R8.64] ;  /* 0x0000000808037981 */ /* 0x000ea2000c1e1900 */
[----:B0-----:R-:W-:-:S05]  /*01f0*/  IMAD.WIDE R12, R5, 0x4, R12 ;  /* 0x00000004050c7825 */ /* 0x001fca00078e020c */
[----:B------:R-:W3:Y:S01]  /*0200*/  LDG.E R0, desc[UR8][R12.64] ;  /* 0x000000080c007981 */ /* 0x000ee2000c1e1900 */
[----:B------:R-:W-:Y:S01]  /*0210*/  BSSY.RECONVERGENT B0, `(.L_x_34) ;  /* 0x000000c000007945 */ /* 0x000fe20003800200 */
[----:B--2---:R-:W0:Y:S02]  /*0220*/  MUFU.RCP R2, R3 ;  /* 0x0000000300027308 */ /* 0x004e240000001000 */
[----:B0-----:R-:W-:-:S04]  /*0230*/  FFMA R15, -R3, R2, 1 ;  /* 0x3f800000030f7423 */ /* 0x001fc80000000102 */
[----:B------:R-:W-:Y:S02]  /*0240*/  FFMA R15, R2, R15, R2 ;  /* 0x0000000f020f7223 */ /* 0x000fe40000000002 */
[----:B---3--:R-:W0:Y:S02]  /*0250*/  FCHK P0, R0, R3 ;  /* 0x0000000300007302 */ /* 0x008e240000000000 */
[----:B------:R-:W-:-:S04]  /*0260*/  FFMA R2, R0, R15, RZ ;  /* 0x0000000f00027223 */ /* 0x000fc800000000ff */
[----:B------:R-:W-:-:S04]  /*0270*/  FFMA R14, -R3, R2, R0 ;  /* 0x00000002030e7223 */ /* 0x000fc80000000100 */
[----:B------:R-:W-:Y:S01]  /*0280*/  FFMA R15, R15, R14, R2 ;  /* 0x0000000e0f0f7223 */ /* 0x000fe20000000002 */
[----:B01----:R-:W-:Y:S06]  /*0290*/  @!P0 BRA `(.L_x_35) ;  /* 0x00000000000c8947 */ /* 0x003fec0003800000 */
[----:B------:R-:W-:-:S07]  /*02a0*/  MOV R2, 0x2c0 ;  /* 0x000002c000027802 */ /* 0x000fce0000000f00 */
[----:B------:R-:W-:Y:S05]  /*02b0*/  CALL.REL.NOINC `($__internal_2_$__cuda_sm3x_div_rn_noftz_f32_slowpath) ;  /* 0x0000001c001c7944 */ /* 0x000fea0003c00000 */
[----:B------:R-:W-:-:S07]  /*02c0*/  IMAD.MOV.U32 R15, RZ, RZ, R0 ;  /* 0x000000ffff0f7224 */ /* 0x000fce00078e0000 */
.L_x_35:
[----:B------:R-:W-:Y:S05]  /*02d0*/  BSYNC.RECONVERGENT B0 ;  /* 0x0000000000007941 */ /* 0x000fea0003800200 */
.L_x_34:
[----:B------:R-:W0:Y:S01]  /*02e0*/  LDCU UR4, c[0x0][0x3a8] ;  /* 0x00007500ff0477ac */ /* 0x000e220008000800 */
[----:B------:R1:W-:Y:S01]  /*02f0*/  STG.E desc[UR8][R12.64], R15 ;  /* 0x0000000f0c007986 */ /* 0x0003e2000c101908 */
[----:B0-----:R-:W-:-:S09]  /*0300*/  UISETP.GE.AND UP0, UPT, UR4, 0x2, UPT ;  /* 0x000000020400788c */ /* 0x001fd2000bf06270 */
[----:B-1----:R-:W-:Y:S05]  /*0310*/  BRA.U !UP0, `(.L_x_36) ;  /* 0x0000000d08f87547 */ /* 0x002fea000b800000 */
[----:B------:R-:W-:Y:S01]  /*0320*/  UIADD3 UR5, UPT, UPT, UR4, -0x2, URZ ;  /* 0xfffffffe04057890 */ /* 0x000fe2000fffe0ff */
[----:B------:R-:W-:Y:S01]  /*0330*/  HFMA2 R3, -RZ, RZ, 0, 5.9604644775390625e-08 ;  /* 0x00000001ff037431 */ /* 0x000fe200000001ff */
[----:B------:R-:W-:Y:S02]  /*0340*/  UIADD3 UR4, UPT, UPT, UR4, -0x1, URZ ;  /* 0xffffffff04047890 */ /* 0x000fe4000fffe0ff */
[----:B------:R-:W-:-:S09]  /*0350*/  UISETP.GE.U32.AND UP0, UPT, UR5, 0x3, UPT ;  /* 0x000000030500788c */ /* 0x000fd2000bf06070 */
[----:B------:R-:W-:Y:S05]  /*0360*/  BRA.U !UP0, `(.L_x_37) ;  /* 0x0000000908387547 */ /* 0x000fea000b800000 */
[----:B------:R-:W0:Y:S01]  /*0370*/  LDCU.64 UR10, c[0x0][0x388] ;  /* 0x00007100ff0a77ac */ /* 0x000e220008000a00 */
[----:B------:R-:W1:Y:S01]  /*0380*/  LDC.64 R14, c[0x0][0x380] ;  /* 0x0000e000ff0e7b82 */ /* 0x000e620000000a00 */
[C---:B------:R-:W-:Y:S01]  /*0390*/  IMAD.SHL.U32 R18, R5.reuse, 0x4, RZ ;  /* 0x0000000405127824 */ /* 0x040fe200078e00ff */
[C---:B------:R-:W-:Y:S01]  /*03a0*/  SHF.L.U64.HI R19, R5.reuse, 0x2, R4 ;  /* 0x0000000205137819 */ /* 0x040fe20000010204 */
[----:B------:R-:W2:Y:S01]  /*03b0*/  LDCU.128 UR12, c[0x0][0x390] ;  /* 0x00007200ff0c77ac */ /* 0x000ea20008000c00 */
[----:B------:R-:W-:Y:S01]  /*03c0*/  IADD3 R3, PT, PT, R5, 0x1, RZ ;  /* 0x0000000105037810 */ /* 0x000fe20007ffe0ff */
[----:B------:R-:W-:Y:S01]  /*03d0*/  IMAD.MOV.U32 R2, RZ, RZ, RZ ;  /* 0x000000ffff027224 */ /* 0x000fe200078e00ff */
[----:B------:R-:W-:Y:S01]  /*03e0*/  IADD3 R0, P2, PT, R18, 0x8, RZ ;  /* 0x0000000812007810 */ /* 0x000fe20007f5e0ff */
[----:B------:R-:W-:-:S04]  /*03f0*/  ULOP3.LUT UR5, UR4, 0xfffffffc, URZ, 0xc0, !UPT ;  /* 0xfffffffc04057892 */ /* 0x000fc8000f8ec0ff */
[----:B------:R-:W-:Y:S01]  /*0400*/  IMAD.X R7, RZ, RZ, R19, P2 ;  /* 0x000000ffff077224 */ /* 0x000fe200010e0613 */
[----:B------:R-:W-:Y:S01]  /*0410*/  UIADD3 UR5, UPT, UPT, -UR5, URZ, URZ ;  /* 0x000000ff05057290 */ /* 0x000fe2000fffe1ff */
[----:B0-----:R-:W-:Y:S02]  /*0420*/  IADD3 R18, P1, PT, R18, UR10, RZ ;  /* 0x0000000a12127c10 */ /* 0x001fe4000ff3e0ff */
[C---:B--2---:R-:W-:Y:S02]  /*0430*/  IADD3 R24, P0, PT, R0.reuse, UR12, RZ ;  /* 0x0000000c00187c10 */ /* 0x044fe4000ff1e0ff */
[----:B------:R-:W-:Y:S02]  /*0440*/  IADD3 R0, P3, PT, R0, UR14, RZ ;  /* 0x0000000e00007c10 */ /* 0x000fe4000ff7e0ff */
[----:B------:R-:W-:Y:S02]  /*0450*/  IADD3 R18, P2, PT, R18, 0x10, RZ ;  /* 0x0000001012127810 */ /* 0x000fe40007f5e0ff */
[----:B------:R-:W-:-:S02]  /*0460*/  IADD3.X R21, PT, PT, R7, UR13, RZ, P0, !PT ;  /* 0x0000000d07157c10 */ /* 0x000fc400087fe4ff */
[----:B------:R-:W-:Y:S02]  /*0470*/  IADD3.X R7, PT, PT, R7, UR15, RZ, P3, !PT ;  /* 0x0000000f07077c10 */ /* 0x000fe40009ffe4ff */
[----:B------:R-:W-:-:S07]  /*0480*/  IADD3.X R19, PT, PT, RZ, UR11, R19, P2, P1 ;  /* 0x0000000bff137c10 */ /* 0x000fce00097e2413 */
.L_x_50:
[----:B-1----:R-:W-:Y:S01]  /*0490*/  IMAD.WIDE R16, R3, 0x4, R14 ;  /* 0x0000000403107825 */ /* 0x002fe200078e020e */
[----:B0-----:R-:W2:Y:S03]  /*04a0*/  LDG.E R22, desc[UR8][R18.64+-0xc] ;  /* 0xfffff40812167981 */ /* 0x001ea6000c1e1900 */
[----:B------:R-:W-:Y:S01]  /*04b0*/  IMAD.MOV.U32 R20, RZ, RZ, R24 ;  /* 0x000000ffff147224 */ /* 0x000fe200078e0018 */
[----:B------:R-:W2:Y:S04]  /*04c0*/  LDG.E R23, desc[UR8][R16.64] ;  /* 0x0000000810177981 */ /* 0x000ea8000c1e1900 */
[----:B------:R-:W2:Y:S01]  /*04d0*/  LDG.E R24, desc[UR8][R20.64+-0x8] ;  /* 0xfffff80814187981 */ /* 0x000ea2000c1e1900 */
[----:B------:R-:W-:Y:S01]  /*04e0*/  BSSY.RECONVERGENT B0, `(.L_x_38) ;  /* 0x0000010000007945 */ /* 0x000fe20003800200 */
[----:B--2---:R-:W-:-:S05]  /*04f0*/  FFMA R24, -R23, R24, R22 ;  /* 0x0000001817187223 */ /* 0x004fca0000000116 */
[----:B------:R-:W-:-:S04]  /*0500*/  IADD3 R22, PT, PT, R24, 0x1800000, RZ ;  /* 0x0180000018167810 */ /* 0x000fc80007ffe0ff */
[----:B------:R-:W-:-:S04]  /*0510*/  LOP3.LUT R22, R22, 0x7f800000, RZ, 0xc0, !PT ;  /* 0x7f80000016167812 */ /* 0x000fc800078ec0ff */
[----:B------:R-:W-:Y:S01]  /*0520*/  ISETP.GT.U32.AND P0, PT, R22, 0x1ffffff, PT ;  /* 0x01ffffff1600780c */ /* 0x000fe20003f04070 */
[----:B------:R-:W-:Y:S02]  /*0530*/  IMAD.MOV.U32 R22, RZ, RZ, R0 ;  /* 0x000000ffff167224 */ /* 0x000fe400078e0000 */
[----:B------:R-:W-:-:S10]  /*0540*/  IMAD.MOV.U32 R23, RZ, RZ, R7 ;  /* 0x000000ffff177224 */ /* 0x000fd400078e0007 */
[----:B------:R-:W-:Y:S05]  /*0550*/  @P0 BRA `(.L_x_39) ;  /* 0x0000000000100947 */ /* 0x000fea0003800000 */
[----:B------:R-:W-:Y:S02]  /*0560*/  MOV R0, R24 ;  /* 0x0000001800007202 */ /* 0x000fe40000000f00 */
[----:B------:R-:W-:-:S07]  /*0570*/  MOV R24, 0x590 ;  /* 0x0000059000187802 */ /* 0x000fce0000000f00 */
[----:B------:R-:W-:Y:S05]  /*0580*/  CALL.REL.NOINC `($__internal_1_$__cuda_sm20_rcp_rn_f32_slowpath) ;  /* 0x0000001400947944 */ /* 0x000fea0003c00000 */
[----:B------:R-:W-:Y:S05]  /*0590*/  BRA `(.L_x_40) ;  /* 0x0000000000107947 */ /* 0x000fea0003800000 */
.L_x_39:
[----:B------:R-:W0:Y:S02]  /*05a0*/  MUFU.RCP R25, R24 ;  /* 0x0000001800197308 */ /* 0x000e240000001000 */
[----:B0-----:R-:W-:-:S04]  /*05b0*/  FFMA R0, R24, R25, -1 ;  /* 0xbf80000018007423 */ /* 0x001fc80000000019 */
[----:B------:R-:W-:-:S04]  /*05c0*/  FADD.FTZ R0, -R0, -RZ ;  /* 0x800000ff00007221 */ /* 0x000fc80000010100 */
[----:B------:R-:W-:-:S07]  /*05d0*/  FFMA R25, R25, R0, R25 ;  /* 0x0000000019197223 */ /* 0x000fce0000000019 */
.L_x_40:
[----:B------:R-:W-:Y:S05]  /*05e0*/  BSYNC.RECONVERGENT B0 ;  /* 0x0000000000007941 */ /* 0x000fea0003800200 */
.L_x_38:
[----:B------:R-:W2:Y:S02]  /*05f0*/  LDG.E R0, desc[UR8][R20.64+-0x4] ;  /* 0xfffffc0814007981 */ /* 0x000ea4000c1e1900 */
[----:B--2---:R-:W-:-:S05]  /*0600*/  FMUL R7, R0, R25 ;  /* 0x0000001900077220 */ /* 0x004fca0000400000 */
[----:B------:R0:W-:Y:S04]  /*0610*/  STG.E desc[UR8][R20.64+-0x4], R7 ;  /* 0xfffffc0714007986 */ /* 0x0001e8000c101908 */
[----:B------:R-:W2:Y:S04]  /*0620*/  LDG.E R0, desc[UR8][R22.64+-0x4] ;  /* 0xfffffc0816007981 */ /* 0x000ea8000c1e1900 */
[----:B------:R-:W2:Y:S04]  /*0630*/  LDG.E R27, desc[UR8][R16.64] ;  /* 0x00000008101b7981 */ /* 0x000ea8000c1e1900 */
[----:B------:R-:W2:Y:S02]  /*0640*/  LDG.E R24, desc[UR8][R22.64+-0x8] ;  /* 0xfffff80816187981 */ /* 0x000ea4000c1e1900 */
[----:B--2---:R-:W-:-:S04]  /*0650*/  FFMA R0, -R27, R24, R0 ;  /* 0x000000181b007223 */ /* 0x004fc80000000100 */
[----:B------:R-:W-:-:S05]  /*0660*/  FMUL R25, R0, R25 ;  /* 0x0000001900197220 */ /* 0x000fca0000400000 */
[----:B------:R0:W-:Y:S04]  /*0670*/  STG.E desc[UR8][R22.64+-0x4], R25 ;  /* 0xfffffc1916007986 */ /* 0x0001e8000c101908 */
[----:B------:R-:W2:Y:S04]  /*0680*/  LDG.E R0, desc[UR8][R18.64+-0x8] ;  /* 0xfffff80812007981 */ /* 0x000ea8000c1e1900 */
[----:B------:R-:W2:Y:S04]  /*0690*/  LDG.E R27, desc[UR8][R16.64+0x4] ;  /* 0x00000408101b7981 */ /* 0x000ea8000c1e1900 */
[----:B------:R-:W2:Y:S01]  /*06a0*/  LDG.E R24, desc[UR8][R20.64+-0x4] ;  /* 0xfffffc0814187981 */ /* 0x000ea2000c1e1900 */
[----:B------:R-:W-:Y:S01]  /*06b0*/  BSSY.RECONVERGENT B0, `(.L_x_41) ;  /* 0x000000e000007945 */ /* 0x000fe20003800200 */
[----:B--2---:R-:W-:-:S04]  /*06c0*/  FFMA R24, -R27, R24, R0 ;  /* 0x000000181b187223 */ /* 0x004fc80000000100 */
[----:B------:R-:W-:-:S05]  /*06d0*/  VIADD R0, R24, 0x1800000 ;  /* 0x0180000018007836 */ /* 0x000fca0000000000 */
[----:B------:R-:W-:-:S04]  /*06e0*/  LOP3.LUT R0, R0, 0x7f800000, RZ, 0xc0, !PT ;  /* 0x7f80000000007812 */ /* 0x000fc800078ec0ff */
[----:B------:R-:W-:-:S13]  /*06f0*/  ISETP.GT.U32.AND P0, PT, R0, 0x1ffffff, PT ;  /* 0x01ffffff0000780c */ /* 0x000fda0003f04070 */
[----:B0-----:R-:W-:Y:S05]  /*0700*/  @P0 BRA `(.L_x_42) ;  /* 0x0000000000100947 */ /* 0x001fea0003800000 */
[----:B------:R-:W-:Y:S01]  /*0710*/  IMAD.MOV.U32 R0, RZ, RZ, R24 ;  /* 0x000000ffff007224 */ /* 0x000fe200078e0018 */
[----:B------:R-:W-:-:S07]  /*0720*/  MOV R24, 0x740 ;  /* 0x0000074000187802 */ /* 0x000fce0000000f00 */
[----:B------:R-:W-:Y:S05]  /*0730*/  CALL.REL.NOINC `($__internal_1_$__cuda_sm20_rcp_rn_f32_slowpath) ;  /* 0x0000001400287944 */ /* 0x000fea0003c00000 */
[----:B------:R-:W-:Y:S05]  /*0740*/  BRA `(.L_x_43) ;  /* 0x0000000000107947 */ /* 0x000fea0003800000 */
.L_x_42:
[----:B------:R-:W0:Y:S02]  /*0750*/  MUFU.RCP R25, R24 ;  /* 0x0000001800197308 */ /* 0x000e240000001000 */
[----:B0-----:R-:W-:-:S04]  /*0760*/  FFMA R0, R24, R25, -1 ;  /* 0xbf80000018007423 */ /* 0x001fc80000000019 */
[----:B------:R-:W-:-:S04]  /*0770*/  FADD.FTZ R0, -R0, -RZ ;  /* 0x800000ff00007221 */ /* 0x000fc80000010100 */
[----:B------:R-:W-:-:S07]  /*0780*/  FFMA R25, R25, R0, R25 ;  /* 0x0000000019197223 */ /* 0x000fce0000000019 */
.L_x_43:
[----:B------:R-:W-:Y:S05]  /*0790*/  BSYNC.RECONVERGENT B0 ;  /* 0x0000000000007941 */ /* 0x000fea0003800200 */
.L_x_41:
        /* <DEDUP_REMOVED lines=13> */
[----:B--2---:R-:W-:-:S05]  /*0870*/  FFMA R24, -R27, R24, R0 ;  /* 0x000000181b187223 */ /* 0x004fca0000000100 */
[----:B------:R-:W-:-:S04]  /*0880*/  IADD3 R0, PT, PT, R24, 0x1800000, RZ ;  /* 0x0180000018007810 */ /* 0x000fc80007ffe0ff */
[----:B------:R-:W-:-:S04]  /*0890*/  LOP3.LUT R0, R0, 0x7f800000, RZ, 0xc0, !PT ;  /* 0x7f80000000007812 */ /* 0x000fc800078ec0ff */
[----:B------:R-:W-:-:S13]  /*08a0*/  ISETP.GT.U32.AND P0, PT, R0, 0x1ffffff, PT ;  /* 0x01ffffff0000780c */ /* 0x000fda0003f04070 */
[----:B0-----:R-:W-:Y:S05]  /*08b0*/  @P0 BRA `(.L_x_45) ;  /* 0x0000000000100947 */ /* 0x001fea0003800000 */
[----:B------:R-:W-:Y:S01]  /*08c0*/  IMAD.MOV.U32 R0, RZ, RZ, R24 ;  /* 0x000000ffff007224 */ /* 0x000fe200078e0018 */
[----:B------:R-:W-:-:S07]  /*08d0*/  MOV R24, 0x8f0 ;  /* 0x000008f000187802 */ /* 0x000fce0000000f00 */
[----:B------:R-:W-:Y:S05]  /*08e0*/  CALL.REL.NOINC `($__internal_1_$__cuda_sm20_rcp_rn_f32_slowpath) ;  /* 0x0000001000bc7944 */ /* 0x000fea0003c00000 */
[----:B------:R-:W-:Y:S05]  /*08f0*/  BRA `(.L_x_46) ;  /* 0x0000000000107947 */ /* 0x000fea0003800000 */
.L_x_45:
[----:B------:R-:W0:Y:S02]  /*0900*/  MUFU.RCP R25, R24 ;  /* 0x0000001800197308 */ /* 0x000e240000001000 */
[----:B0-----:R-:W-:-:S04]  /*0910*/  FFMA R0, R24, R25, -1 ;  /* 0xbf80000018007423 */ /* 0x001fc80000000019 */
[----:B------:R-:W-:-:S04]  /*0920*/  FADD.FTZ R0, -R0, -RZ ;  /* 0x800000ff00007221 */ /* 0x000fc80000010100 */
[----:B------:R-:W-:-:S07]  /*0930*/  FFMA R25, R25, R0, R25 ;  /* 0x0000000019197223 */ /* 0x000fce0000000019 */
.L_x_46:
[----:B------:R-:W-:Y:S05]  /*0940*/  BSYNC.RECONVERGENT B0 ;  /* 0x0000000000007941 */ /* 0x000fea0003800200 */
.L_x_44:
        /* <DEDUP_REMOVED lines=18> */
[----:B------:R-:W-:Y:S02]  /*0a70*/  MOV R0, R24 ;  /* 0x0000001800007202 */ /* 0x000fe40000000f00 */
[----:B------:R-:W-:-:S07]  /*0a80*/  MOV R24, 0xaa0 ;  /* 0x00000aa000187802 */ /* 0x000fce0000000f00 */
[----:B------:R-:W-:Y:S05]  /*0a90*/  CALL.REL.NOINC `($__internal_1_$__cuda_sm20_rcp_rn_f32_slowpath) ;  /* 0x0000001000507944 */ /* 0x000fea0003c00000 */
[----:B------:R-:W-:Y:S05]  /*0aa0*/  BRA `(.L_x_49) ;  /* 0x0000000000107947 */ /* 0x000fea0003800000 */
.L_x_48:
[----:B------:R-:W0:Y:S02]  /*0ab0*/  MUFU.RCP R25, R24 ;  /* 0x0000001800197308 */ /* 0x000e240000001000 */
[----:B0-----:R-:W-:-:S04]  /*0ac0*/  FFMA R0, R24, R25, -1 ;  /* 0xbf80000018007423 */ /* 0x001fc80000000019 */
[----:B------:R-:W-:-:S04]  /*0ad0*/  FADD.FTZ R0, -R0, -RZ ;  /* 0x800000ff00007221 */ /* 0x000fc80000010100 */
[----:B------:R-:W-:-:S07]  /*0ae0*/  FFMA R25, R25, R0, R25 ;  /* 0x0000000019197223 */ /* 0x000fce0000000019 */
.L_x_49:
[----:B------:R-:W-:Y:S05]  /*0af0*/  BSYNC.RECONVERGENT B0 ;  /* 0x0000000000007941 */ /* 0x000fea0003800200 */
.L_x_47:
[----:B------:R-:W2:Y:S02]  /*0b00*/  LDG.E R0, desc[UR8][R20.64+0x8] ;  /* 0x0000080814007981 */ /* 0x000ea4000c1e1900 */
[----:B--2---:R-:W-:-:S05]  /*0b10*/  FMUL R7, R0, R25 ;  /* 0x0000001900077220 */ /* 0x004fca0000400000 */
[----:B------:R0:W-:Y:S04]  /*0b20*/  STG.E desc[UR8][R20.64+0x8], R7 ;  /* 0x0000080714007986 */ /* 0x0001e8000c101908 */
[----:B------:R-:W2:Y:S04]  /*0b30*/  LDG.E R17, desc[UR8][R16.64+0xc] ;  /* 0x00000c0810117981 */ /* 0x000ea8000c1e1900 */
[----:B------:R-:W2:Y:S04]  /*0b40*/  LDG.E R0, desc[UR8][R22.64+0x8] ;  /* 0x0000080816007981 */ /* 0x000ea8000c1e1900 */
[----:B------:R-:W2:Y:S01]  /*0b50*/  LDG.E R24, desc[UR8][R22.64+0x4] ;  /* 0x0000040816187981 */ /* 0x000ea2000c1e1900 */
[----:B------:R-:W-:Y:S01]  /*0b60*/  UIADD3 UR5, UPT, UPT, UR5, 0x4, URZ ;  /* 0x0000000405057890 */ /* 0x000fe2000fffe0ff */
[----:B------:R-:W-:Y:S01]  /*0b70*/  IADD3 R18, P0, PT, R18, 0x10, RZ ;  /* 0x0000001012127810 */ /* 0x000fe20007f1e0ff */
[----:B------:R-:W-:-:S02]  /*0b80*/  VIADD R3, R3, 0x4 ;  /* 0x0000000403037836 */ /* 0x000fc40000000000 */
[----:B------:R-:W-:Y:S01]  /*0b90*/  UISETP.NE.AND UP0, UPT, UR5, URZ, UPT ;  /* 0x000000ff0500728c */ /* 0x000fe2000bf05270 */
[----:B------:R-:W-:Y:S02]  /*0ba0*/  VIADD R2, R2, 0x4 ;  /* 0x0000000402027836 */ /* 0x000fe40000000000 */
[----:B------:R-:W-:Y:S02]  /*0bb0*/  IMAD.X R19, RZ, RZ, R19, P0 ;  /* 0x000000ffff137224 */ /* 0x000fe400000e0613 */
[----:B--2---:R-:W-:Y:S01]  /*0bc0*/  FFMA R0, -R17, R24, R0 ;  /* 0x0000001811007223 */ /* 0x004fe20000000100 */
[----:B------:R-:W-:-:S03]  /*0bd0*/  IADD3 R24, P1, PT, R20, 0x10, RZ ;  /* 0x0000001014187810 */ /* 0x000fc60007f3e0ff */
[----:B------:R-:W-:Y:S01]  /*0be0*/  FMUL R25, R0, R25 ;  /* 0x0000001900197220 */ /* 0x000fe20000400000 */
[----:B------:R-:W-:Y:S01]  /*0bf0*/  IADD3 R0, P2, PT, R22, 0x10, RZ ;  /* 0x0000001016007810 */ /* 0x000fe20007f5e0ff */
[----:B0-----:R-:W-:-:S03]  /*0c00*/  IMAD.X R21, RZ, RZ, R21, P1 ;  /* 0x000000ffff157224 */ /* 0x001fc600008e0615 */
[----:B------:R0:W-:Y:S01]  /*0c10*/  STG.E desc[UR8][R22.64+0x8], R25 ;  /* 0x0000081916007986 */ /* 0x0001e2000c101908 */
[----:B------:R-:W-:Y:S01]  /*0c20*/  IADD3.X R7, PT, PT, RZ, R23, RZ, P2, !PT ;  /* 0x00000017ff077210 */ /* 0x000fe200017fe4ff */
[----:B------:R-:W-:Y:S07]  /*0c30*/  BRA.U UP0, `(.L_x_50) ;  /* 0xfffffff900147547 */ /* 0x000fee000b83ffff */
[----:B------:R-:W-:-:S07]  /*0c40*/  IADD3 R3, PT, PT, R2, 0x1, RZ ;  /* 0x0000000102037810 */ /* 0x000fce0007ffe0ff */
.L_x_37:
[----:B------:R-:W-:-:S09]  /*0c50*/  ULOP3.LUT UP0, UR5, UR4, 0x3, URZ, 0xc0, !UPT ;  /* 0x0000000304057892 */ /* 0x000fd2000f80c0ff */
[----:B------:R-:W-:Y:S05]  /*0c60*/  BRA.U !UP0, `(.L_x_36) ;  /* 0x0000000508a47547 */ /* 0x000fea000b800000 */
[----:B------:R-:W-:-:S09]  /*0c70*/  UISETP.NE.AND UP0, UPT, UR5, 0x1, UPT ;  /* 0x000000010500788c */ /* 0x000fd2000bf05270 */
[----:B------:R-:W-:Y:S05]  /*0c80*/  BRA.U !UP0, `(.L_x_51) ;  /* 0x00000005080c7547 */ /* 0x000fea000b800000 */
[----:B------:R-:W1:Y:S01]  /*0c90*/  LDC.64 R20, c[0x0][0x380] ;  /* 0x0000e000ff147b82 */ /* 0x000e620000000a00 */
[----:B------:R-:W-:Y:S02]  /*0ca0*/  IMAD.IADD R7, R5, 0x1, R3 ;  /* 0x0000000105077824 */ /* 0x000fe400078e0203 */
[----:B0-----:R-:W-:-:S04]  /*0cb0*/  IMAD.WIDE R22, R3, 0x4, R8 ;  /* 0x0000000403167825 */ /* 0x001fc800078e0208 */
[----:B------:R-:W-:Y:S01]  /*0cc0*/  IMAD.WIDE R18, R3, 0x4, R10 ;  /* 0x0000000403127825 */ /* 0x000fe200078e020a */
[----:B------:R-:W2:Y:S04]  /*0cd0*/  LDG.E R0, desc[UR8][R22.64] ;  /* 0x0000000816007981 */ /* 0x000ea8000c1e1900 */
[----:B------:R-:W2:Y:S01]  /*0ce0*/  LDG.E R2, desc[UR8][R18.64+-0x4] ;  /* 0xfffffc0812027981 */ /* 0x000ea2000c1e1900 */
[----:B-1----:R-:W-:-:S05]  /*0cf0*/  IMAD.WIDE R20, R7, 0x4, R20 ;  /* 0x0000000407147825 */ /* 0x002fca00078e0214 */
[----:B------:R-:W2:Y:S01]  /*0d00*/  LDG.E R7, desc[UR8][R20.64] ;  /* 0x0000000814077981 */ /* 0x000ea2000c1e1900 */
[----:B------:R-:W-:Y:S01]  /*0d10*/  BSSY.RECONVERGENT B0, `(.L_x_52) ;  /* 0x000000f000007945 */ /* 0x000fe20003800200 */
[----:B------:R-:W-:Y:S01]  /*0d20*/  SHF.R.S32.HI R15, RZ, 0x1f, R3 ;  /* 0x0000001fff0f7819 */ /* 0x000fe20000011403 */
[----:B--2---:R-:W-:-:S04]  /*0d30*/  FFMA R2, -R7, R2, R0 ;  /* 0x0000000207027223 */ /* 0x004fc80000000100 */
[----:B------:R-:W-:-:S05]  /*0d40*/  VIADD R0, R2, 0x1800000 ;  /* 0x0180000002007836 */ /* 0x000fca0000000000 */
[----:B------:R-:W-:-:S04]  /*0d50*/  LOP3.LUT R0, R0, 0x7f800000, RZ, 0xc0, !PT ;  /* 0x7f80000000007812 */ /* 0x000fc800078ec0ff */
[----:B------:R-:W-:-:S13]  /*0d60*/  ISETP.GT.U32.AND P0, PT, R0, 0x1ffffff, PT ;  /* 0x01ffffff0000780c */ /* 0x000fda0003f04070 */
[----:B------:R-:W-:Y:S05]  /*0d70*/  @P0 BRA `(.L_x_53) ;  /* 0x0000000000100947 */ /* 0x000fea0003800000 */
[----:B------:R-:W-:Y:S02]  /*0d80*/  MOV R0, R2 ;  /* 0x0000000200007202 */ /* 0x000fe40000000f00 */
[----:B------:R-:W-:-:S07]  /*0d90*/  MOV R24, 0xdb0 ;  /* 0x00000db000187802 */ /* 0x000fce0000000f00 */
[----:B------:R-:W-:Y:S05]  /*0da0*/  CALL.REL.NOINC `($__internal_1_$__cuda_sm20_rcp_rn_f32_slowpath) ;  /* 0x0000000c008c7944 */ /* 0x000fea0003c00000 */
[----:B------:R-:W-:Y:S05]  /*0db0*/  BRA `(.L_x_54) ;  /* 0x0000000000107947 */ /* 0x000fea0003800000 */
.L_x_53:
[----:B------:R-:W0:Y:S02]  /*0dc0*/  MUFU.RCP R25, R2 ;  /* 0x0000000200197308 */ /* 0x000e240000001000 */
[----:B0-----:R-:W-:-:S04]  /*0dd0*/  FFMA R0, R2, R25, -1 ;  /* 0xbf80000002007423 */ /* 0x001fc80000000019 */
[----:B------:R-:W-:-:S04]  /*0de0*/  FADD.FTZ R0, -R0, -RZ ;  /* 0x800000ff00007221 */ /* 0x000fc80000010100 */
[----:B------:R-:W-:-:S07]  /*0df0*/  FFMA R25, R25, R0, R25 ;  /* 0x0000000019197223 */ /* 0x000fce0000000019 */
.L_x_54:
[----:B------:R-:W-:Y:S05]  /*0e00*/  BSYNC.RECONVERGENT B0 ;  /* 0x0000000000007941 */ /* 0x000fea0003800200 */
.L_x_52:
[----:B------:R-:W2:Y:S01]  /*0e10*/  LDG.E R0, desc[UR8][R18.64] ;  /* 0x0000000812007981 */ /* 0x000ea2000c1e1900 */
[----:B------:R-:W-:Y:S01]  /*0e20*/  IMAD.WIDE R16, R3, 0x4, R12 ;  /* 0x0000000403107825 */ /* 0x000fe200078e020c */
[----:B------:R-:W0:Y:S03]  /*0e30*/  LDCU.64 UR10, c[0x0][0x380] ;  /* 0x00007000ff0a77ac */ /* 0x000e260008000a00 */
[----:B--2---:R-:W-:-:S05]  /*0e40*/  FMUL R7, R0, R25 ;  /* 0x0000001900077220 */ /* 0x004fca0000400000 */
[----:B------:R1:W-:Y:S04]  /*0e50*/  STG.E desc[UR8][R18.64], R7 ;  /* 0x0000000712007986 */ /* 0x0003e8000c101908 */
[----:B------:R-:W2:Y:S04]  /*0e60*/  LDG.E R21, desc[UR8][R20.64] ;  /* 0x0000000814157981 */ /* 0x000ea8000c1e1900 */
[----:B------:R-:W2:Y:S04]  /*0e70*/  LDG.E R0, desc[UR8][R16.64] ;  /* 0x0000000810007981 */ /* 0x000ea8000c1e1900 */
[----:B------:R-:W2:Y:S01]  /*0e80*/  LDG.E R2, desc[UR8][R16.64+-0x4] ;  /* 0xfffffc0810027981 */ /* 0x000ea2000c1e1900 */
[----:B------:R-:W-:-:S05]  /*0e90*/  IADD3 R24, P0, PT, R5, R3, RZ ;  /* 0x0000000305187210 */ /* 0x000fca0007f1e0ff */
[----:B------:R-:W-:Y:S01]  /*0ea0*/  IMAD.X R15, R4, 0x1, R15, P0 ;  /* 0x00000001040f7824 */ /* 0x000fe200000e060f */
[----:B0-----:R-:W-:-:S04]  /*0eb0*/  LEA R14, P0, R24, UR10, 0x2 ;  /* 0x0000000a180e7c11 */ /* 0x001fc8000f8010ff */
[----:B------:R-:W-:Y:S01]  /*0ec0*/  LEA.HI.X R15, R24, UR11, R15, 0x2, P0 ;  /* 0x0000000b180f7c11 */ /* 0x000fe200080f140f */
[----:B--2---:R-:W-:-:S04]  /*0ed0*/  FFMA R0, -R21, R2, R0 ;  /* 0x0000000215007223 */ /* 0x004fc80000000100 */
[----:B------:R-:W-:-:S05]  /*0ee0*/  FMUL R25, R0, R25 ;  /* 0x0000001900197220 */ /* 0x000fca0000400000 */
[----:B------:R0:W-:Y:S04]  /*0ef0*/  STG.E desc[UR8][R16.64], R25 ;  /* 0x0000001910007986 */ /* 0x0001e8000c101908 */
[----:B------:R-:W2:Y:S04]  /*0f00*/  LDG.E R22, desc[UR8][R22.64+0x4] ;  /* 0x0000040816167981 */ /* 0x000ea8000c1e1900 */
[----:B------:R-:W2:Y:S04]  /*0f10*/  LDG.E R0, desc[UR8][R18.64] ;  /* 0x0000000812007981 */ /* 0x000ea8000c1e1900 */
[----:B-1----:R-:W2:Y:S01]  /*0f20*/  LDG.E R7, desc[UR8][R14.64+0x4] ;  /* 0x000004080e077981 */ /* 0x002ea2000c1e1900 */
        /* <DEDUP_REMOVED lines=10> */
.L_x_56:
[----:B------:R-:W0:Y:S02]  /*0fd0*/  MUFU.RCP R25, R2 ;  /* 0x0000000200197308 */ /* 0x000e240000001000 */
[----:B0-----:R-:W-:-:S04]  /*0fe0*/  FFMA R0, R2, R25, -1 ;  /* 0xbf80000002007423 */ /* 0x001fc80000000019 */
[----:B------:R-:W-:-:S04]  /*0ff0*/  FADD.FTZ R0, -R0, -RZ ;  /* 0x800000ff00007221 */ /* 0x000fc80000010100 */
[----:B------:R-:W-:-:S07]  /*1000*/  FFMA R25, R25, R0, R25 ;  /* 0x0000000019197223 */ /* 0x000fce0000000019 */
.L_x_57:
[----:B------:R-:W-:Y:S05]  /*1010*/  BSYNC.RECONVERGENT B0 ;  /* 0x0000000000007941 */ /* 0x000fea0003800200 */
.L_x_55:
[----:B------:R-:W2:Y:S02]  /*1020*/  LDG.E R0, desc[UR8][R18.64+0x4] ;  /* 0x0000040812007981 */ /* 0x000ea4000c1e1900 */
[----:B--2---:R-:W-:-:S05]  /*1030*/  FMUL R7, R0, R25 ;  /* 0x0000001900077220 */ /* 0x004fca0000400000 */
[----:B------:R1:W-:Y:S04]  /*1040*/  STG.E desc[UR8][R18.64+0x4], R7 ;  /* 0x0000040712007986 */ /* 0x0003e8000c101908 */
[----:B------:R-:W2:Y:S04]  /*1050*/  LDG.E R15, desc[UR8][R14.64+0x4] ;  /* 0x000004080e0f7981 */ /* 0x000ea8000c1e1900 */
[----:B------:R-:W2:Y:S04]  /*1060*/  LDG.E R0, desc[UR8][R16.64+0x4] ;  /* 0x0000040810007981 */ /* 0x000ea8000c1e1900 */
[----:B------:R-:W2:Y:S01]  /*1070*/  LDG.E R2, desc[UR8][R16.64] ;  /* 0x0000000810027981 */ /* 0x000ea2000c1e1900 */
[----:B------:R-:W-:Y:S01]  /*1080*/  IADD3 R3, PT, PT, R3, 0x2, RZ ;  /* 0x0000000203037810 */ /* 0x000fe20007ffe0ff */
[----:B--2---:R-:W-:-:S04]  /*1090*/  FFMA R0, -R15, R2, R0 ;  /* 0x000000020f007223 */ /* 0x004fc80000000100 */
[----:B------:R-:W-:-:S05]  /*10a0*/  FMUL R25, R0, R25 ;  /* 0x0000001900197220 */ /* 0x000fca0000400000 */
[----:B------:R1:W-:Y:S02]  /*10b0*/  STG.E desc[UR8][R16.64+0x4], R25 ;  /* 0x0000041910007986 */ /* 0x0003e4000c101908 */
.L_x_51:
[----:B------:R-:W-:-:S04]  /*10c0*/  ULOP3.LUT UR5, UR4, 0x1, URZ, 0xc0, !UPT ;  /* 0x0000000104057892 */ /* 0x000fc8000f8ec0ff */
[----:B------:R-:W-:-:S09]  /*10d0*/  UISETP.NE.U32.AND UP0, UPT, UR5, 0x1, UPT ;  /* 0x000000010500788c */ /* 0x000fd2000bf05070 */
[----:B------:R-:W-:Y:S05]  /*10e0*/  BRA.U UP0, `(.L_x_36) ;  /* 0x0000000100847547 */ /* 0x000fea000b800000 */
[----:B------:R-:W2:Y:S01]  /*10f0*/  LDC.64 R14, c[0x0][0x380] ;  /* 0x0000e000ff0e7b82 */ /* 0x000ea20000000a00 */
[----:B-1----:R-:W-:Y:S02]  /*1100*/  IMAD.IADD R7, R5, 0x1, R3 ;  /* 0x0000000105077824 */ /* 0x002fe400078e0203 */
[----:B------:R-:W-:-:S04]  /*1110*/  IMAD.WIDE R16, R3, 0x4, R8 ;  /* 0x0000000403107825 */ /* 0x000fc800078e0208 */
[----:B------:R-:W-:Y:S02]  /*1120*/  IMAD.WIDE R8, R3, 0x4, R10 ;  /* 0x0000000403087825 */ /* 0x000fe400078e020a */
[----:B------:R-:W3:Y:S04]  /*1130*/  LDG.E R16, desc[UR8][R16.64] ;  /* 0x0000000810107981 */ /* 0x000ee8000c1e1900 */
[----:B------:R-:W3:Y:S01]  /*1140*/  LDG.E R0, desc[UR8][R8.64+-0x4] ;  /* 0xfffffc0808007981 */ /* 0x000ee2000c1e1900 */
[----:B--2---:R-:W-:-:S05]  /*1150*/  IMAD.WIDE R14, R7, 0x4, R14 ;  /* 0x00000004070e7825 */ /* 0x004fca00078e020e */
[----:B------:R-:W3:Y:S01]  /*1160*/  LDG.E R7, desc[UR8][R14.64] ;  /* 0x000000080e077981 */ /* 0x000ee2000c1e1900 */
[----:B------:R-:W-:Y:S01]  /*1170*/  BSSY.RECONVERGENT B0, `(.L_x_58) ;  /* 0x000000e000007945 */ /* 0x000fe20003800200 */
[----:B---3--:R-:W-:-:S05]  /*1180*/  FFMA R2, -R7, R0, R16 ;  /* 0x0000000007027223 */ /* 0x008fca0000000110 */
[----:B------:R-:W-:-:S04]  /*1190*/  IADD3 R0, PT, PT, R2, 0x1800000, RZ ;  /* 0x0180000002007810 */ /* 0x000fc80007ffe0ff */
[----:B------:R-:W-:-:S04]  /*11a0*/  LOP3.LUT R0, R0, 0x7f800000, RZ, 0xc0, !PT ;  /* 0x7f80000000007812 */ /* 0x000fc800078ec0ff */
[----:B------:R-:W-:-:S13]  /*11b0*/  ISETP.GT.U32.AND P0, PT, R0, 0x1ffffff, PT ;  /* 0x01ffffff0000780c */ /* 0x000fda0003f04070 */
[----:B------:R-:W-:Y:S05]  /*11c0*/  @P0 BRA `(.L_x_59) ;  /* 0x0000000000100947 */ /* 0x000fea0003800000 */
[----:B------:R-:W-:Y:S01]  /*11d0*/  IMAD.MOV.U32 R0, RZ, RZ, R2 ;  /* 0x000000ffff007224 */ /* 0x000fe200078e0002 */
[----:B------:R-:W-:-:S07]  /*11e0*/  MOV R24, 0x1200 ;  /* 0x0000120000187802 */ /* 0x000fce0000000f00 */
[----:B0-----:R-:W-:Y:S05]  /*11f0*/  CALL.REL.NOINC `($__internal_1_$__cuda_sm20_rcp_rn_f32_slowpath) ;  /* 0x0000000800787944 */ /* 0x001fea0003c00000 */
[----:B------:R-:W-:Y:S05]  /*1200*/  BRA `(.L_x_60) ;  /* 0x0000000000107947 */ /* 0x000fea0003800000 */
.L_x_59:
[----:B0-----:R-:W0:Y:S02]  /*1210*/  MUFU.RCP R25, R2 ;  /* 0x0000000200197308 */ /* 0x001e240000001000 */
[----:B0-----:R-:W-:-:S04]  /*1220*/  FFMA R0, R2, R25, -1 ;  /* 0xbf80000002007423 */ /* 0x001fc80000000019 */
[----:B------:R-:W-:-:S04]  /*1230*/  FADD.FTZ R0, -R0, -RZ ;  /* 0x800000ff00007221 */ /* 0x000fc80000010100 */
[----:B------:R-:W-:-:S07]  /*1240*/  FFMA R25, R25, R0, R25 ;  /* 0x0000000019197223 */ /* 0x000fce0000000019 */
.L_x_60:
[----:B------:R-:W-:Y:S05]  /*1250*/  BSYNC.RECONVERGENT B0 ;  /* 0x0000000000007941 */ /* 0x000fea0003800200 */
.L_x_58:
[----:B------:R-:W2:Y:S01]  /*1260*/  LDG.E R0, desc[UR8][R8.64] ;  /* 0x0000000808007981 */ /* 0x000ea2000c1e1900 */
[----:B------:R-:W-:-:S04]  /*1270*/  IMAD.WIDE R2, R3, 0x4, R12 ;  /* 0x0000000403027825 */ /* 0x000fc800078e020c */
[----:B--2---:R-:W-:-:S05]  /*1280*/  FMUL R7, R0, R25 ;  /* 0x0000001900077220 */ /* 0x004fca0000400000 */
[----:B------:R2:W-:Y:S04]  /*1290*/  STG.E desc[UR8][R8.64], R7 ;  /* 0x0000000708007986 */ /* 0x0005e8000c101908 */
[----:B------:R-:W3:Y:S04]  /*12a0*/  LDG.E R15, desc[UR8][R14.64] ;  /* 0x000000080e0f7981 */ /* 0x000ee8000c1e1900 */
[----:B------:R-:W3:Y:S04]  /*12b0*/  LDG.E R0, desc[UR8][R2.64] ;  /* 0x0000000802007981 */ /* 0x000ee8000c1e1900 */
[----:B------:R-:W3:Y:S02]  /*12c0*/  LDG.E R16, desc[UR8][R2.64+-0x4] ;  /* 0xfffffc0802107981 */ /* 0x000ee4000c1e1900 */
[----:B---3--:R-:W-:-:S04]  /*12d0*/  FFMA R0, -R15, R16, R0 ;  /* 0x000000100f007223 */ /* 0x008fc80000000100 */
[----:B------:R-:W-:-:S05]  /*12e0*/  FMUL R25, R0, R25 ;  /* 0x0000001900197220 */ /* 0x000fca0000400000 */
[----:B------:R2:W-:Y:S02]  /*12f0*/  STG.E desc[UR8][R2.64], R25 ;  /* 0x0000001902007986 */ /* 0x0005e4000c101908 */
.L_x_36:
[----:B0-----:R-:W0:Y:S08]  /*1300*/  LDC R23, c[0x0][0x3a8] ;  /* 0x0000ea00ff177b82 */ /* 0x001e300000000800 */
[----:B--2---:R-:W2:Y:S01]  /*1310*/  LDC.64 R2, c[0x0][0x3a0] ;  /* 0x0000e800ff027b82 */ /* 0x004ea20000000a00 */
[----:B0-----:R-:W-:-:S05]  /*1320*/  IADD3 R0, PT, PT, R23, -0x1, RZ ;  /* 0xffffffff17007810 */ /* 0x001fca0007ffe0ff */
[----:B------:R-:W-:-:S06]  /*1330*/  IMAD.WIDE R8, R0, 0x4, R12 ;  /* 0x0000000400087825 */ /* 0x000fcc00078e020c */
[----:B------:R-:W3:Y:S01]  /*1340*/  LDG.E R9, desc[UR8][R8.64] ;  /* 0x0000000808097981 */ /* 0x000ee2000c1e1900 */
[----:B------:R-:W-:Y:S01]  /*1350*/  ISETP.GE.AND P0, PT, R23, 0x2, PT ;  /* 0x000000021700780c */ /* 0x000fe20003f06270 */
[----:B------:R-:W-:-:S04]  /*1360*/  IMAD.IADD R15, R5, 0x1, R0 ;  /* 0x00000001050f7824 */ /* 0x000fc800078e0200 */
[----:B--2---:R-:W-:-:S05]  /*1370*/  IMAD.WIDE R14, R15, 0x4, R2 ;  /* 0x000000040f0e7825 */ /* 0x004fca00078e0202 */
[----:B---3--:R0:W-:Y:S03]  /*1380*/  STG.E desc[UR8][R14.64], R9 ;  /* 0x000000090e007986 */ /* 0x0081e6000c101908 */
[----:B------:R-:W-:Y:S05]  /*1390*/  @!P0 EXIT ;  /* 0x000000000000894d */ /* 0x000fea0003800000 */
[----:B-1----:R-:W-:Y:S02]  /*13a0*/  IADD3 R19, PT, PT, R23, -0x2, RZ ;  /* 0xfffffffe17137810 */ /* 0x002fe40007ffe0ff */
[----:B------:R-:W-:Y:S02]  /*13b0*/  LOP3.LUT R24, R0, 0x7, RZ, 0xc0, !PT ;  /* 0x0000000700187812 */ /* 0x000fe400078ec0ff */
[----:B------:R-:W-:-:S13]  /*13c0*/  ISETP.GE.U32.AND P0, PT, R19, 0x7, PT ;  /* 0x000000071300780c */ /* 0x000fda0003f06070 */
[----:B------:R-:W-:Y:S05]  /*13d0*/  @!P0 BRA `(.L_x_61) ;  /* 0x0000000000f08947 */ /* 0x000fea0003800000 */
[----:B------:R-:W1:Y:S01]  /*13e0*/  LDCU.128 UR12, c[0x0][0x390] ;  /* 0x00007200ff0c77ac */ /* 0x000e620008000c00 */
[C---:B------:R-:W-:Y:S01]  /*13f0*/  LEA R7, P0, R5.reuse, 0xfffffff4, 0x2 ;  /* 0xfffffff405077811 */ /* 0x040fe200078010ff */
[----:B------:R-:W-:Y:S01]  /*1400*/  IMAD R23, R6, R23, R23 ;  /* 0x0000001706177224 */ /* 0x000fe200078e0217 */
[----:B------:R-:W-:Y:S01]  /*1410*/  LOP3.LUT R18, R0, 0xfffffff8, RZ, 0xc0, !PT ;  /* 0xfffffff800127812 */ /* 0x000fe200078ec0ff */
[----:B------:R-:W2:Y:S01]  /*1420*/  LDCU.64 UR4, c[0x0][0x3a0] ;  /* 0x00007400ff0477ac */ /* 0x000ea20008000a00 */
[----:B0-----:R-:W-:Y:S01]  /*1430*/  LEA.HI.X R14, R5, 0xffffffff, R4, 0x2, P0 ;  /* 0xffffffff050e7811 */ /* 0x001fe200000f1404 */
[----:B------:R-:W-:Y:S01]  /*1440*/  VIADD R23, R23, 0xfffffffe ;  /* 0xfffffffe17177836 */ /* 0x000fe20000000000 */
[----:B------:R-:W-:Y:S02]  /*1450*/  IADD3 R18, PT, PT, -R18, RZ, RZ ;  /* 0x000000ff12127210 */ /* 0x000fe40007ffe1ff */
[C---:B-1----:R-:W-:Y:S02]  /*1460*/  IADD3 R8, P1, PT, R7.reuse, UR14, RZ ;  /* 0x0000000e07087c10 */ /* 0x042fe4000ff3e0ff */
[----:B------:R-:W-:Y:S01]  /*1470*/  IADD3 R6, P0, PT, R7, UR12, RZ ;  /* 0x0000000c07067c10 */ /* 0x000fe2000ff1e0ff */
[----:B--2---:R-:W-:Y:S01]  /*1480*/  UIADD3 UR4, UP0, UPT, UR4, -0xc, URZ ;  /* 0xfffffff404047890 */ /* 0x004fe2000ff1e0ff */
[----:B------:R-:W-:-:S02]  /*1490*/  IADD3.X R9, PT, PT, R14, UR15, RZ, P1, !PT ;  /* 0x0000000f0e097c10 */ /* 0x000fc40008ffe4ff */
[----:B------:R-:W-:Y:S01]  /*14a0*/  IADD3.X R7, PT, PT, R14, UR13, RZ, P0, !PT ;  /* 0x0000000d0e077c10 */ /* 0x000fe200087fe4ff */
[----:B------:R-:W-:-:S12]  /*14b0*/  UIADD3.X UR5, UPT, UPT, UR5, -0x1, URZ, UP0, !UPT ;  /* 0xffffffff05057890 */ /* 0x000fd800087fe4ff */
.L_x_62:
[----:B--2---:R-:W-:Y:S01]  /*14c0*/  MOV R21, UR5 ;  /* 0x0000000500157c02 */ /* 0x004fe20008000f00 */
[----:B------:R-:W-:Y:S02]  /*14d0*/  IMAD.U32 R20, RZ, RZ, UR4 ;  /* 0x00000004ff147e24 */ /* 0x000fe4000f8e00ff */
[----:B------:R-:W-:-:S04]  /*14e0*/  IMAD.WIDE R14, R19, 0x4, R8 ;  /* 0x00000004130e7825 */ /* 0x000fc800078e0208 */
[----:B------:R-:W-:Y:S01]  /*14f0*/  IMAD.WIDE R16, R19, 0x4, R6 ;  /* 0x0000000413107825 */ /* 0x000fe200078e0206 */
[----:B------:R-:W2:Y:S03]  /*1500*/  LDG.E R22, desc[UR8][R14.64+0xc] ;  /* 0x00000c080e167981 */ /* 0x000ea6000c1e1900 */
[----:B------:R-:W-:Y:S01]  /*1510*/  IMAD.WIDE R20, R23, 0x4, R20 ;  /* 0x0000000417147825 */ /* 0x000fe200078e0214 */
[----:B------:R-:W2:Y:S04]  /*1520*/  LDG.E R25, desc[UR8][R16.64+0xc] ;  /* 0x00000c0810197981 */ /* 0x000ea8000c1e1900 */
[----:B------:R-:W2:Y:S02]  /*1530*/  LDG.E R26, desc[UR8][R20.64+0x10] ;  /* 0x00001008141a7981 */ /* 0x000ea4000c1e1900 */
[----:B--2---:R-:W-:-:S05]  /*1540*/  FFMA R25, -R25, R26, R22 ;  /* 0x0000001a19197223 */ /* 0x004fca0000000116 */
[----:B------:R0:W-:Y:S04]  /*1550*/  STG.E desc[UR8][R20.64+0xc], R25 ;  /* 0x00000c1914007986 */ /* 0x0001e8000c101908 */
[----:B------:R-:W2:Y:S04]  /*1560*/  LDG.E R22, desc[UR8][R14.64+0x8] ;  /* 0x000008080e167981 */ /* 0x000ea8000c1e1900 */
[----:B------:R-:W2:Y:S02]  /*1570*/  LDG.E R26, desc[UR8][R16.64+0x8] ;  /* 0x00000808101a7981 */ /* 0x000ea4000c1e1900 */
[----:B--2---:R-:W-:-:S05]  /*1580*/  FFMA R27, R25, -R26, R22 ;  /* 0x8000001a191b7223 */ /* 0x004fca0000000016 */
[----:B------:R1:W-:Y:S04]  /*1590*/  STG.E desc[UR8][R20.64+0x8], R27 ;  /* 0x0000081b14007986 */ /* 0x0003e8000c101908 */
[----:B------:R-:W2:Y:S04]  /*15a0*/  LDG.E R22, desc[UR8][R14.64+0x4] ;  /* 0x000004080e167981 */ /* 0x000ea8000c1e1900 */
[----:B------:R-:W2:Y:S02]  /*15b0*/  LDG.E R26, desc[UR8][R16.64+0x4] ;  /* 0x00000408101a7981 */ /* 0x000ea4000c1e1900 */
[----:B--2---:R-:W-:-:S05]  /*15c0*/  FFMA R29, R27, -R26, R22 ;  /* 0x8000001a1b1d7223 */ /* 0x004fca0000000016 */
[----:B------:R2:W-:Y:S04]  /*15d0*/  STG.E desc[UR8][R20.64+0x4], R29 ;  /* 0x0000041d14007986 */ /* 0x0005e8000c101908 */
[----:B------:R-:W0:Y:S04]  /*15e0*/  LDG.E R22, desc[UR8][R14.64] ;  /* 0x000000080e167981 */ /* 0x000e28000c1e1900 */
[----:B------:R-:W0:Y:S02]  /*15f0*/  LDG.E R26, desc[UR8][R16.64] ;  /* 0x00000008101a7981 */ /* 0x000e24000c1e1900 */
[----:B0-----:R-:W-:-:S05]  /*1600*/  FFMA R25, R29, -R26, R22 ;  /* 0x8000001a1d197223 */ /* 0x001fca0000000016 */
[----:B------:R0:W-:Y:S04]  /*1610*/  STG.E desc[UR8][R20.64], R25 ;  /* 0x0000001914007986 */ /* 0x0001e8000c101908 */
[----:B------:R-:W1:Y:S04]  /*1620*/  LDG.E R22, desc[UR8][R14.64+-0x4] ;  /* 0xfffffc080e167981 */ /* 0x000e68000c1e1900 */
[----:B------:R-:W1:Y:S02]  /*1630*/  LDG.E R26, desc[UR8][R16.64+-0x4] ;  /* 0xfffffc08101a7981 */ /* 0x000e64000c1e1900 */
[----:B-1----:R-:W-:-:S05]  /*1640*/  FFMA R27, R25, -R26, R22 ;  /* 0x8000001a191b7223 */ /* 0x002fca0000000016 */
        /* <DEDUP_REMOVED lines=10> */
[----:B------:R-:W1:Y:S01]  /*16f0*/  LDG.E R26, desc[UR8][R16.64+-0x10] ;  /* 0xfffff008101a7981 */ /* 0x000e62000c1e1900 */
[----:B------:R-:W-:-:S05]  /*1700*/  VIADD R18, R18, 0x8 ;  /* 0x0000000812127836 */ /* 0x000fca0000000000 */
[----:B------:R-:W-:Y:S01]  /*1710*/  ISETP.NE.AND P0, PT, R18, RZ, PT ;  /* 0x000000ff1200720c */ /* 0x000fe20003f05270 */
[----:B------:R-:W-:Y:S01]  /*1720*/  UIADD3 UR6, UPT, UPT, UR6, -0x8, URZ ;  /* 0xfffffff806067890 */ /* 0x000fe2000fffe0ff */
[----:B------:R-:W-:Y:S01]  /*1730*/  IADD3 R19, PT, PT, R19, -0x8, RZ ;  /* 0xfffffff813137810 */ /* 0x000fe20007ffe0ff */
[----:B------:R-:W-:Y:S02]  /*1740*/  VIADD R23, R23, 0xfffffff8 ;  /* 0xfffffff817177836 */ /* 0x000fe40000000000 */
[----:B-1----:R-:W-:-:S05]  /*1750*/  FFMA R27, R25, -R26, R22 ;  /* 0x8000001a191b7223 */ /* 0x002fca0000000016 */
[----:B------:R2:W-:Y:S03]  /*1760*/  STG.E desc[UR8][R20.64+-0x10], R27 ;  /* 0xfffff01b14007986 */ /* 0x0005e6000c101908 */
[----:B------:R-:W-:Y:S05]  /*1770*/  @P0 BRA `(.L_x_62) ;  /* 0xfffffffc00500947 */ /* 0x000fea000383ffff */
[----:B------:R-:W-:-:S06]  /*1780*/  UIADD3 UR4, UPT, UPT, UR6, -0x2, URZ ;  /* 0xfffffffe06047890 */ /* 0x000fcc000fffe0ff */
[----:B------:R-:W-:-:S07]  /*1790*/  MOV R19, UR4 ;  /* 0x0000000400137c02 */ /* 0x000fce0008000f00 */
.L_x_61:
[----:B------:R-:W-:-:S13]  /*17a0*/  ISETP.NE.AND P0, PT, R24, RZ, PT ;  /* 0x000000ff1800720c */ /* 0x000fda0003f05270 */
[----:B------:R-:W-:Y:S05]  /*17b0*/  @!P0 EXIT ;  /* 0x000000000000894d */ /* 0x000fea0003800000 */
[----:B------:R-:W-:Y:S02]  /*17c0*/  ISETP.GE.U32.AND P0, PT, R24, 0x4, PT ;  /* 0x000000041800780c */ /* 0x000fe40003f06070 */
[----:B------:R-:W-:-:S04]  /*17d0*/  LOP3.LUT R22, R0, 0x3, RZ, 0xc0, !PT ;  /* 0x0000000300167812 */ /* 0x000fc800078ec0ff */
[----:B------:R-:W-:-:S07]  /*17e0*/  ISETP.NE.AND P1, PT, R22, RZ, PT ;  /* 0x000000ff1600720c */ /* 0x000fce0003f25270 */
[----:B------:R-:W-:Y:S06]  /*17f0*/  @!P0 BRA `(.L_x_63) ;  /* 0x00000000006c8947 */ /* 0x000fec0003800000 */
[----:B------:R-:W-:Y:S01]  /*1800*/  IMAD.IADD R17, R5, 0x1, R19 ;  /* 0x0000000105117824 */ /* 0x000fe200078e0213 */
[----:B------:R-:W1:Y:S01]  /*1810*/  LDCU.64 UR4, c[0x0][0x3a0] ;  /* 0x00007400ff0477ac */ /* 0x000e620008000a00 */
[----:B------:R-:W-:-:S04]  /*1820*/  IMAD.WIDE R6, R19, 0x4, R12 ;  /* 0x0000000413067825 */ /* 0x000fc800078e020c */
[----:B0-----:R-:W-:Y:S01]  /*1830*/  IMAD.WIDE R8, R19, 0x4, R10 ;  /* 0x0000000413087825 */ /* 0x001fe200078e020a */
[----:B------:R-:W2:Y:S03]  /*1840*/  LDG.E R14, desc[UR8][R6.64] ;  /* 0x00000008060e7981 */ /* 0x000ea6000c1e1900 */
[----:B------:R-:W-:Y:S01]  /*1850*/  IMAD.WIDE R16, R17, 0x4, R2 ;  /* 0x0000000411107825 */ /* 0x000fe200078e0202 */
[----:B------:R-:W2:Y:S04]  /*1860*/  LDG.E R15, desc[UR8][R8.64] ;  /* 0x00000008080f7981 */ /* 0x000ea8000c1e1900 */
[----:B------:R-:W2:Y:S02]  /*1870*/  LDG.E R18, desc[UR8][R16.64+0x4] ;  /* 0x0000040810127981 */ /* 0x000ea4000c1e1900 */
[----:B--2---:R-:W-:-:S05]  /*1880*/  FFMA R21, -R15, R18, R14 ;  /* 0x000000120f157223 */ /* 0x004fca000000010e */
[----:B------:R0:W-:Y:S04]  /*1890*/  STG.E desc[UR8][R16.64], R21 ;  /* 0x0000001510007986 */ /* 0x0001e8000c101908 */
[----:B------:R-:W2:Y:S04]  /*18a0*/  LDG.E R18, desc[UR8][R6.64+-0x4] ;  /* 0xfffffc0806127981 */ /* 0x000ea8000c1e1900 */
[----:B------:R-:W2:Y:S01]  /*18b0*/  LDG.E R20, desc[UR8][R8.64+-0x4] ;  /* 0xfffffc0808147981 */ /* 0x000ea2000c1e1900 */
[----:B------:R-:W-:-:S04]  /*18c0*/  IADD3 R15, P0, PT, R5, R19, RZ ;  /* 0x00000013050f7210 */ /* 0x000fc80007f1e0ff */
[----:B------:R-:W-:Y:S02]  /*18d0*/  LEA.HI.X.SX32 R24, R19, R4, 0x1, P0 ;  /* 0x0000000413187211 */ /* 0x000fe400000f0eff */
[----:B-1----:R-:W-:-:S04]  /*18e0*/  LEA R14, P0, R15, UR4, 0x2 ;  /* 0x000000040f0e7c11 */ /* 0x002fc8000f8010ff */
[----:B------:R-:W-:Y:S01]  /*18f0*/  LEA.HI.X R15, R15, UR5, R24, 0x2, P0 ;  /* 0x000000050f0f7c11 */ /* 0x000fe200080f1418 */
[----:B--2---:R-:W-:-:S05]  /*1900*/  FFMA R23, R21, -R20, R18 ;  /* 0x8000001415177223 */ /* 0x004fca0000000012 */
[----:B------:R1:W-:Y:S04]  /*1910*/  STG.E desc[UR8][R14.64+-0x4], R23 ;  /* 0xfffffc170e007986 */ /* 0x0003e8000c101908 */
[----:B------:R-:W2:Y:S04]  /*1920*/  LDG.E R18, desc[UR8][R6.64+-0x8] ;  /* 0xfffff80806127981 */ /* 0x000ea8000c1e1900 */
[----:B0-----:R-:W2:Y:S02]  /*1930*/  LDG.E R16, desc[UR8][R8.64+-0x8] ;  /* 0xfffff80808107981 */ /* 0x001ea4000c1e1900 */
[----:B--2---:R-:W-:-:S05]  /*1940*/  FFMA R17, R23, -R16, R18 ;  /* 0x8000001017117223 */ /* 0x004fca0000000012 */
[----:B------:R1:W-:Y:S04]  /*1950*/  STG.E desc[UR8][R14.64+-0x8], R17 ;  /* 0xfffff8110e007986 */ /* 0x0003e8000c101908 */
[----:B------:R-:W2:Y:S04]  /*1960*/  LDG.E R16, desc[UR8][R6.64+-0xc] ;  /* 0xfffff40806107981 */ /* 0x000ea8000c1e1900 */
[----:B------:R-:W2:Y:S01]  /*1970*/  LDG.E R18, desc[UR8][R8.64+-0xc] ;  /* 0xfffff40808127981 */ /* 0x000ea2000c1e1900 */
[----:B------:R-:W-:Y:S01]  /*1980*/  IADD3 R19, PT, PT, R19, -0x4, RZ ;  /* 0xfffffffc13137810 */ /* 0x000fe20007ffe0ff */
[----:B--2---:R-:W-:-:S05]  /*1990*/  FFMA R21, R17, -R18, R16 ;  /* 0x8000001211157223 */ /* 0x004fca0000000010 */
[----:B------:R1:W-:Y:S02]  /*19a0*/  STG.E desc[UR8][R14.64+-0xc], R21 ;  /* 0xfffff4150e007986 */ /* 0x0003e4000c101908 */
.L_x_63:
[----:B------:R-:W-:Y:S05]  /*19b0*/  @!P1 EXIT ;  /* 0x000000000000994d */ /* 0x000fea0003800000 */
[----:B------:R-:W-:Y:S02]  /*19c0*/  ISETP.NE.AND P0, PT, R22, 0x1, PT ;  /* 0x000000011600780c */ /* 0x000fe40003f05270 */
[----:B------:R-:W-:-:S04]  /*19d0*/  LOP3.LUT R0, R0, 0x1, RZ, 0xc0, !PT ;  /* 0x0000000100007812 */ /* 0x000fc800078ec0ff */
[----:B------:R-:W-:-:S07]  /*19e0*/  ISETP.NE.U32.AND P1, PT, R0, 0x1, PT ;  /* 0x000000010000780c */ /* 0x000fce0003f25070 */
[----:B------:R-:W-:Y:S06]  /*19f0*/  @!P0 BRA `(.L_x_64) ;  /* 0x00000000004c8947 */ /* 0x000fec0003800000 */
[----:B01----:R-:W-:Y:S01]  /*1a00*/  IMAD.IADD R15, R5, 0x1, R19 ;  /* 0x00000001050f7824 */ /* 0x003fe200078e0213 */
[----:B------:R-:W0:Y:S01]  /*1a10*/  LDCU.64 UR4, c[0x0][0x3a0] ;  /* 0x00007400ff0477ac */ /* 0x000e220008000a00 */
        /* <DEDUP_REMOVED lines=12> */
[----:B0-----:R-:W-:-:S04]  /*1ae0*/  LEA R16, P0, R17, UR4, 0x2 ;  /* 0x0000000411107c11 */ /* 0x001fc8000f8010ff */
[----:B------:R-:W-:Y:S02]  /*1af0*/  LEA.HI.X R17, R17, UR5, R4, 0x2, P0 ;  /* 0x0000000511117c11 */ /* 0x000fe400080f1404 */
[----:B------:R-:W-:Y:S01]  /*1b00*/  IADD3 R19, PT, PT, R19, -0x2, RZ ;  /* 0xfffffffe13137810 */ /* 0x000fe20007ffe0ff */
[----:B--2---:R-:W-:-:S05]  /*1b10*/  FFMA R23, R21, -R18, R0 ;  /* 0x8000001215177223 */ /* 0x004fca0000000000 */
[----:B------:R3:W-:Y:S02]  /*1b20*/  STG.E desc[UR8][R16.64+-0x4], R23 ;  /* 0xfffffc1710007986 */ /* 0x0007e4000c101908 */
.L_x_64:
[----:B------:R-:W-:Y:S05]  /*1b30*/  @P1 EXIT ;  /* 0x000000000000194d */ /* 0x000fea0003800000 */
[----:B------:R-:W-:Y:S02]  /*1b40*/  IMAD.IADD R5, R5, 0x1, R19 ;  /* 0x0000000105057824 */ /* 0x000fe400078e0213 */
[----:B------:R-:W-:-:S04]  /*1b50*/  IMAD.WIDE R12, R19, 0x4, R12 ;  /* 0x00000004130c7825 */ /* 0x000fc800078e020c */
[----:B------:R-:W-:Y:S02]  /*1b60*/  IMAD.WIDE R10, R19, 0x4, R10 ;  /* 0x00000004130a7825 */ /* 0x000fe400078e020a */
[----:B------:R-:W4:Y:S02]  /*1b70*/  LDG.E R12, desc[UR8][R12.64] ;  /* 0x000000080c0c7981 */ /* 0x000f24000c1e1900 */
[----:B------:R-:W-:Y:S02]  /*1b80*/  IMAD.WIDE R2, R5, 0x4, R2 ;  /* 0x0000000405027825 */ /* 0x000fe400078e0202 */
[----:B------:R-:W4:Y:S04]  /*1b90*/  LDG.E R11, desc[UR8][R10.64] ;  /* 0x000000080a0b7981 */ /* 0x000f28000c1e1900 */
[----:B------:R-:W4:Y:S02]  /*1ba0*/  LDG.E R0, desc[UR8][R2.64+0x4] ;  /* 0x0000040802007981 */ /* 0x000f24000c1e1900 */
[----:B----4-:R-:W-:-:S05]  /*1bb0*/  FFMA R5, -R11, R0, R12 ;  /* 0x000000000b057223 */ /* 0x010fca000000010c */
[----:B------:R-:W-:Y:S01]  /*1bc0*/  STG.E desc[UR8][R2.64], R5 ;  /* 0x0000000502007986 */ /* 0x000fe2000c101908 */
[----:B------:R-:W-:Y:S05]  /*1bd0*/  EXIT ;  /* 0x000000000000794d */ /* 0x000fea0003800000 */
        .weak           $__internal_1_$__cuda_sm20_rcp_rn_f32_slowpath
        .type           $__internal_1_$__cuda_sm20_rcp_rn_f32_slowpath,@function
        .size           $__internal_1_$__cuda_sm20_rcp_rn_f32_slowpath,($__internal_2_$__cuda_sm3x_div_rn_noftz_f32_slowpath - $__internal_1_$__cuda_sm20_rcp_rn_f32_slowpath)
$__internal_1_$__cuda_sm20_rcp_rn_f32_slowpath:
[----:B------:R-:W-:Y:S01]  /*1be0*/  SHF.L.U32 R25, R0, 0x1, RZ ;  /* 0x0000000100197819 */ /* 0x000fe200000006ff */
[----:B------:R-:W-:Y:S03]  /*1bf0*/  BSSY.RECONVERGENT B1, `(.L_x_65) ;  /* 0x0000030000017945 */ /* 0x000fe60003800200 */
[----:B------:R-:W-:-:S04]  /*1c00*/  SHF.R.U32.HI R25, RZ, 0x18, R25 ;  /* 0x00000018ff197819 */ /* 0x000fc80000011619 */
[----:B------:R-:W-:-:S13]  /*1c10*/  ISETP.NE.U32.AND P0, PT, R25, RZ, PT ;  /* 0x000000ff1900720c */ /* 0x000fda0003f05070 */
[----:B------:R-:W-:Y:S05]  /*1c20*/  @P0 BRA `(.L_x_66) ;  /* 0x0000000000280947 */ /* 0x000fea0003800000 */
[----:B------:R-:W-:-:S05]  /*1c30*/  IMAD.SHL.U32 R7, R0, 0x2, RZ ;  /* 0x0000000200077824 */ /* 0x000fca00078e00ff */
[----:B------:R-:W-:-:S13]  /*1c40*/  ISETP.NE.AND P0, PT, R7, RZ, PT ;  /* 0x000000ff0700720c */ /* 0x000fda0003f05270 */
[----:B------:R-:W-:Y:S01]  /*1c50*/  @P0 FFMA R26, R0, 1.84467440737095516160e+19, RZ ;  /* 0x5f800000001a0823 */ /* 0x000fe200000000ff */
[----:B------:R-:W-:Y:S08]  /*1c60*/  @!P0 MUFU.RCP R25, R0 ;  /* 0x0000000000198308 */ /* 0x000ff00000001000 */
[----:B------:R-:W0:Y:S02]  /*1c70*/  @P0 MUFU.RCP R7, R26 ;  /* 0x0000001a00070308 */ /* 0x000e240000001000 */
[----:B0-----:R-:W-:-:S04]  /*1c80*/  @P0 FFMA R28, R26, R7, -1 ;  /* 0xbf8000001a1c0423 */ /* 0x001fc80000000007 */
[----:B------:R-:W-:-:S04]  /*1c90*/  @P0 FADD.FTZ R28, -R28, -RZ ;  /* 0x800000ff1c1c0221 */ /* 0x000fc80000010100 */
[----:B------:R-:W-:-:S04]  /*1ca0*/  @P0 FFMA R28, R7, R28, R7 ;  /* 0x0000001c071c0223 */ /* 0x000fc80000000007 */
[----:B------:R-:W-:Y:S01]  /*1cb0*/  @P0 FFMA R25, R28, 1.84467440737095516160e+19, RZ ;  /* 0x5f8000001c190823 */ /* 0x000fe200000000ff */
[----:B------:R-:W-:Y:S06]  /*1cc0*/  BRA `(.L_x_67) ;  /* 0x0000000000887947 */ /* 0x000fec0003800000 */
.L_x_66:
[----:B------:R-:W-:-:S04]  /*1cd0*/  IADD3 R7, PT, PT, R25, -0xfd, RZ ;  /* 0xffffff0319077810 */ /* 0x000fc80007ffe0ff */
[----:B------:R-:W-:-:S13]  /*1ce0*/  ISETP.GT.U32.AND P0, PT, R7, 0x1, PT ;  /* 0x000000010700780c */ /* 0x000fda0003f04070 */
[----:B------:R-:W-:Y:S05]  /*1cf0*/  @P0 BRA `(.L_x_68) ;  /* 0x0000000000780947 */ /* 0x000fea0003800000 */
[----:B------:R-:W-:Y:S02]  /*1d00*/  LOP3.LUT R29, R0, 0x7fffff, RZ, 0xc0, !PT ;  /* 0x007fffff001d7812 */ /* 0x000fe400078ec0ff */
[----:B------:R-:W-:Y:S02]  /*1d10*/  IADD3 R25, PT, PT, R25, -0xfc, RZ ;  /* 0xffffff0419197810 */ /* 0x000fe40007ffe0ff */
[----:B------:R-:W-:-:S04]  /*1d20*/  LOP3.LUT R29, R29, 0x3f800000, RZ, 0xfc, !PT ;  /* 0x3f8000001d1d7812 */ /* 0x000fc800078efcff */
[----:B------:R-:W0:Y:S02]  /*1d30*/  MUFU.RCP R26, R29 ;  /* 0x0000001d001a7308 */ /* 0x000e240000001000 */
[----:B0-----:R-:W-:-:S04]  /*1d40*/  FFMA R27, R29, R26, -1 ;  /* 0xbf8000001d1b7423 */ /* 0x001fc8000000001a */
[----:B------:R-:W-:-:S04]  /*1d50*/  FADD.FTZ R27, -R27, -RZ ;  /* 0x800000ff1b1b7221 */ /* 0x000fc80000010100 */
[CCC-:B------:R-:W-:Y:S01]  /*1d60*/  FFMA.RM R28, R26.reuse, R27.reuse, R26.reuse ;  /* 0x0000001b1a1c7223 */ /* 0x1c0fe2000000401a */
[----:B------:R-:W-:-:S04]  /*1d70*/  FFMA.RP R27, R26, R27, R26 ;  /* 0x0000001b1a1b7223 */ /* 0x000fc8000000801a */
[C---:B------:R-:W-:Y:S02]  /*1d80*/  LOP3.LUT R26, R28.reuse, 0x7fffff, RZ, 0xc0, !PT ;  /* 0x007fffff1c1a7812 */ /* 0x040fe400078ec0ff */
[----:B------:R-:W-:Y:S01]  /*1d90*/  FSETP.NEU.FTZ.AND P0, PT, R28, R27, PT ;  /* 0x0000001b1c00720b */ /* 0x000fe20003f1d000 */
[----:B------:R-:W-:Y:S01]  /*1da0*/  IMAD.MOV.U32 R28, RZ, RZ, 0x3 ;  /* 0x00000003ff1c7424 */ /* 0x000fe200078e00ff */
[----:B------:R-:W-:-:S04]  /*1db0*/  LOP3.LUT R26, R26, 0x800000, RZ, 0xfc, !PT ;  /* 0x008000001a1a7812 */ /* 0x000fc800078efcff */
[----:B------:R-:W-:Y:S02]  /*1dc0*/  SHF.L.U32 R27, R28, R7, RZ ;  /* 0x000000071c1b7219 */ /* 0x000fe400000006ff */
[----:B------:R-:W-:Y:S02]  /*1dd0*/  SHF.R.U32.HI R25, RZ, R25, R26 ;  /* 0x00000019ff197219 */ /* 0x000fe4000001161a */
[----:B------:R-:W-:Y:S02]  /*1de0*/  LOP3.LUT R28, R27, R26, RZ, 0xc0, !PT ;  /* 0x0000001a1b1c7212 */ /* 0x000fe400078ec0ff */
[----:B------:R-:W-:Y:S02]  /*1df0*/  SEL R27, RZ, 0xffffffff, !P0 ;  /* 0xffffffffff1b7807 */ /* 0x000fe40004000000 */
[----:B------:R-:W-:-:S03]  /*1e00*/  SHF.R.U32.HI R28, RZ, R7, R28 ;  /* 0x00000007ff1c7219 */ /* 0x000fc6000001161c */
[----:B------:R-:W-:Y:S01]  /*1e10*/  IMAD.MOV R27, RZ, RZ, -R27 ;  /* 0x000000ffff1b7224 */ /* 0x000fe200078e0a1b */
[C---:B------:R-:W-:Y:S02]  /*1e20*/  LOP3.LUT P0, RZ, R28.reuse, 0x1, RZ, 0xc0, !PT ;  /* 0x000000011cff7812 */ /* 0x040fe4000780c0ff */
[----:B------:R-:W-:Y:S02]  /*1e30*/  LOP3.LUT P2, RZ, R28, 0x2, RZ, 0xc0, !PT ;  /* 0x000000021cff7812 */ /* 0x000fe4000784c0ff */
[----:B------:R-:W-:-:S04]  /*1e40*/  LOP3.LUT P1, RZ, R27, R7, R26, 0xf8, !PT ;  /* 0x000000071bff7212 */ /* 0x000fc8000782f81a */
[----:B------:R-:W-:Y:S02]  /*1e50*/  PLOP3.LUT P0, PT, P0, P1, P2, 0xe0, 0x0 ;  /* 0x000000000000781c */ /* 0x000fe40000703c20 */
[----:B------:R-:W-:Y:S02]  /*1e60*/  LOP3.LUT P1, RZ, R0, 0x7fffff, RZ, 0xc0, !PT ;  /* 0x007fffff00ff7812 */ /* 0x000fe4000782c0ff */
[----:B------:R-:W-:-:S04]  /*1e70*/  SEL R7, RZ, 0x1, !P0 ;  /* 0x00000001ff077807 */ /* 0x000fc80004000000 */
[----:B------:R-:W-:-:S04]  /*1e80*/  IADD3 R7, PT, PT, -R7, RZ, RZ ;  /* 0x000000ff07077210 */ /* 0x000fc80007ffe1ff */
[----:B------:R-:W-:-:S13]  /*1e90*/  ISETP.GE.AND P0, PT, R7, RZ, PT ;  /* 0x000000ff0700720c */ /* 0x000fda0003f06270 */
[----:B------:R-:W-:-:S05]  /*1ea0*/  @!P0 VIADD R25, R25, 0x1 ;  /* 0x0000000119198836 */ /* 0x000fca0000000000 */
[----:B------:R-:W-:-:S04]  /*1eb0*/  @!P1 SHF.L.U32 R25, R25, 0x1, RZ ;  /* 0x0000000119199819 */ /* 0x000fc800000006ff */
[----:B------:R-:W-:Y:S01]  /*1ec0*/  LOP3.LUT R25, R25, 0x80000000, R0, 0xf8, !PT ;  /* 0x8000000019197812 */ /* 0x000fe200078ef800 */
[----:B------:R-:W-:Y:S06]  /*1ed0*/  BRA `(.L_x_67) ;  /* 0x0000000000047947 */ /* 0x000fec0003800000 */
.L_x_68:
[----:B------:R0:W1:Y:S02]  /*1ee0*/  MUFU.RCP R25, R0 ;  /* 0x0000000000197308 */ /* 0x0000640000001000 */
.L_x_67:
[----:B------:R-:W-:Y:S05]  /*1ef0*/  BSYNC.RECONVERGENT B1 ;  /* 0x0000000000017941 */ /* 0x000fea0003800200 */
.L_x_65:
[----:B------:R-:W-:Y:S02]  /*1f00*/  HFMA2 R27, -RZ, RZ, 0, 0 ;  /* 0x00000000ff1b7431 */ /* 0x000fe400000001ff */
[----:B------:R-:W-:-:S04]  /*1f10*/  IMAD.MOV.U32 R26, RZ, RZ, R24 ;  /* 0x000000ffff1a7224 */ /* 0x000fc800078e0018 */
[----:B01----:R-:W-:Y:S05]  /*1f20*/  RET.REL.NODEC R26 `(_Z24thomasAlgorithmPerThreadPfS_S_S_S_ii) ;  /* 0xffffffe01a347950 */ /* 0x003fea0003c3ffff */
        .weak           $__internal_2_$__cuda_sm3x_div_rn_noftz_f32_slowpath
        .type           $__internal_2_$__cuda_sm3x_div_rn_noftz_f32_slowpath,@function
        .size           $__internal_2_$__cuda_sm3x_div_rn_noftz_f32_slowpath,(.L_x_119 - $__internal_2_$__cuda_sm3x_div_rn_noftz_f32_slowpath)
$__internal_2_$__cuda_sm3x_div_rn_noftz_f32_slowpath:
[----:B------:R-:W-:Y:S01]  /*1f30*/  SHF.R.U32.HI R14, RZ, 0x17, R3 ;  /* 0x00000017ff0e7819 */ /* 0x000fe20000011603 */
[----:B------:R-:W-:Y:S01]  /*1f40*/  BSSY.RECONVERGENT B1, `(.L_x_69) ;  /* 0x0000062000017945 */ /* 0x000fe20003800200 */
[----:B------:R-:W-:Y:S02]  /*1f50*/  SHF.R.U32.HI R7, RZ, 0x17, R0 ;  /* 0x00000017ff077819 */ /* 0x000fe40000011600 */
[----:B------:R-:W-:Y:S02]  /*1f60*/  LOP3.LUT R14, R14, 0xff, RZ, 0xc0, !PT ;  /* 0x000000ff0e0e7812 */ /* 0x000fe400078ec0ff */
[----:B------:R-:W-:-:S03]  /*1f70*/  LOP3.LUT R15, R7, 0xff, RZ, 0xc0, !PT ;  /* 0x000000ff070f7812 */ /* 0x000fc600078ec0ff */
[----:B------:R-:W-:Y:S01]  /*1f80*/  VIADD R17, R14, 0xffffffff ;  /* 0xffffffff0e117836 */ /* 0x000fe20000000000 */
[----:B------:R-:W-:-:S04]  /*1f90*/  IADD3 R16, PT, PT, R15, -0x1, RZ ;  /* 0xffffffff0f107810 */ /* 0x000fc80007ffe0ff */
[----:B------:R-:W-:-:S04]  /*1fa0*/  ISETP.GT.U32.AND P0, PT, R17, 0xfd, PT ;  /* 0x000000fd1100780c */ /* 0x000fc80003f04070 */
[----:B------:R-:W-:-:S13]  /*1fb0*/  ISETP.GT.U32.OR P0, PT, R16, 0xfd, P0 ;  /* 0x000000fd1000780c */ /* 0x000fda0000704470 */
[----:B------:R-:W-:Y:S01]  /*1fc0*/  @!P0 IMAD.MOV.U32 R7, RZ, RZ, RZ ;  /* 0x000000ffff078224 */ /* 0x000fe200078e00ff */
        /* <DEDUP_REMOVED lines=19> */
[----:B------:R-:W-:Y:S01]  /*2100*/  @P0 MOV R7, RZ ;  /* 0x000000ff00070202 */ /* 0x000fe20000000f00 */
[----:B------:R-:W-:Y:S02]  /*2110*/  @!P0 IMAD.MOV.U32 R7, RZ, RZ, -0x40 ;  /* 0xffffffc0ff078424 */ /* 0x000fe400078e00ff */
[----:B------:R-:W-:Y:S01]  /*2120*/  @!P0 FFMA R0, R0, 1.84467440737095516160e+19, RZ ;  /* 0x5f80000000008823 */ /* 0x000fe200000000ff */
[----:B------:R-:W-:Y:S02]  /*2130*/  @!P1 FFMA R3, R3, 1.84467440737095516160e+19, RZ ;  /* 0x5f80000003039823 */ /* 0x000fe400000000ff */
[----:B------:R-:W-:-:S07]  /*2140*/  @!P1 IADD3 R7, PT, PT, R7, 0x40, RZ ;  /* 0x0000004007079810 */ /* 0x000fce0007ffe0ff */
.L_x_70:
[----:B------:R-:W-:Y:S01]  /*2150*/  LEA R16, R14, 0xc0800000, 0x17 ;  /* 0xc08000000e107811 */ /* 0x000fe200078eb8ff */
[----:B------:R-:W-:Y:S01]  /*2160*/  BSSY.RECONVERGENT B2, `(.L_x_75) ;  /* 0x0000036000027945 */ /* 0x000fe20003800200 */
[----:B------:R-:W-:-:S03]  /*2170*/  IADD3 R15, PT, PT, R15, -0x7f, RZ ;  /* 0xffffff810f0f7810 */ /* 0x000fc60007ffe0ff */
[----:B------:R-:W-:Y:S02]  /*2180*/  IMAD.IADD R16, R3, 0x1, -R16 ;  /* 0x0000000103107824 */ /* 0x000fe400078e0a10 */
[C---:B------:R-:W-:Y:S02]  /*2190*/  IMAD R0, R15.reuse, -0x800000, R0 ;  /* 0xff8000000f007824 */ /* 0x040fe400078e0200 */
[----:B------:R0:W1:Y:S01]  /*21a0*/  MUFU.RCP R3, R16 ;  /* 0x0000001000037308 */ /* 0x0000620000001000 */
[----:B------:R-:W-:Y:S01]  /*21b0*/  FADD.FTZ R17, -R16, -RZ ;  /* 0x800000ff10117221 */ /* 0x000fe20000010100 */
[----:B0-----:R-:W-:-:S05]  /*21c0*/  IADD3 R16, PT, PT, R15, 0x7f, -R14 ;  /* 0x0000007f0f107810 */ /* 0x001fca0007ffe80e */
[----:B------:R-:W-:Y:S02]  /*21d0*/  IMAD.IADD R7, R16, 0x1, R7 ;  /* 0x0000000110077824 */ /* 0x000fe400078e0207 */
        /* <DEDUP_REMOVED lines=8> */
[----:B------:R-:W-:-:S04]  /*2260*/  LOP3.LUT R14, R14, 0xff, RZ, 0xc0, !PT ;  /* 0x000000ff0e0e7812 */ /* 0x000fc800078ec0ff */
[----:B------:R-:W-:-:S05]  /*2270*/  IADD3 R19, PT, PT, R14, R7, RZ ;  /* 0x000000070e137210 */ /* 0x000fca0007ffe0ff */
[----:B------:R-:W-:-:S05]  /*2280*/  VIADD R14, R19, 0xffffffff ;  /* 0xffffffff130e7836 */ /* 0x000fca0000000000 */
        /* <DEDUP_REMOVED lines=10> */
[----:B------:R-:W-:Y:S01]  /*2330*/  IADD3 R16, PT, PT, R19, 0x20, RZ ;  /* 0x0000002013107810 */ /* 0x000fe20007ffe0ff */
[-CC-:B------:R-:W-:Y:S01]  /*2340*/  FFMA.RM R14, R3, R17.reuse, R18.reuse ;  /* 0x00000011030e7223 */ /* 0x180fe20000004012 */
[----:B------:R-:W-:Y:S02]  /*2350*/  ISETP.NE.AND P2, PT, R19, RZ, PT ;  /* 0x000000ff1300720c */ /* 0x000fe40003f45270 */
[----:B------:R-:W-:Y:S01]  /*2360*/  LOP3.LUT R15, R7, 0x7fffff, RZ, 0xc0, !PT ;  /* 0x007fffff070f7812 */ /* 0x000fe200078ec0ff */
[----:B------:R-:W-:Y:S01]  /*2370*/  FFMA.RP R7, R3, R17, R18 ;  /* 0x0000001103077223 */ /* 0x000fe20000008012 */
[----:B------:R-:W-:Y:S01]  /*2380*/  IMAD.MOV R3, RZ, RZ, -R19 ;  /* 0x000000ffff037224 */ /* 0x000fe200078e0a13 */
[----:B------:R-:W-:Y:S02]  /*2390*/  ISETP.NE.AND P1, PT, R19, RZ, PT ;  /* 0x000000ff1300720c */ /* 0x000fe40003f25270 */
        /* <DEDUP_REMOVED lines=10> */
[----:B------:R-:W-:-:S04]  /*2440*/  LOP3.LUT R3, R3, R14, RZ, 0xc0, !PT ;  /* 0x0000000e03037212 */ /* 0x000fc800078ec0ff */
[----:B------:R-:W-:-:S04]  /*2450*/  IADD3 R3, PT, PT, R16, R3, RZ ;  /* 0x0000000310037210 */ /* 0x000fc80007ffe0ff */
[----:B------:R-:W-:Y:S01]  /*2460*/  LOP3.LUT R0, R3, R0, RZ, 0xfc, !PT ;  /* 0x0000000003007212 */ /* 0x000fe200078efcff */
[----:B------:R-:W-:Y:S06]  /*2470*/  BRA `(.L_x_78) ;  /* 0x0000000000107947 */ /* 0x000fec0003800000 */
.L_x_77:
[----:B------:R-:W-:-:S04]  /*2480*/  LOP3.LUT R0, R0, 0x80000000, RZ, 0xc0, !PT ;  /* 0x8000000000007812 */ /* 0x000fc800078ec0ff */
[----:B------:R-:W-:Y:S01]  /*2490*/  LOP3.LUT R0, R0, 0x7f800000, RZ, 0xfc, !PT ;  /* 0x7f80000000007812 */ /* 0x000fe200078efcff */
[----:B------:R-:W-:Y:S06]  /*24a0*/  BRA `(.L_x_78) ;  /* 0x0000000000047947 */ /* 0x000fec0003800000 */
.L_x_76:
[----:B------:R-:W-:-:S07]  /*24b0*/  IMAD R0, R7, 0x800000, R0 ;  /* 0x0080000007007824 */ /* 0x000fce00078e0200 */
.L_x_78:
[----:B------:R-:W-:Y:S05]  /*24c0*/  BSYNC.RECONVERGENT B2 ;  /* 0x0000000000027941 */ /* 0x000fea0003800200 */
.L_x_75:
[----:B------:R-:W-:Y:S05]  /*24d0*/  BRA `(.L_x_79) ;  /* 0x0000000000207947 */ /* 0x000fea0003800000 */
.L_x_74:
[----:B------:R-:W-:-:S04]  /*24e0*/  LOP3.LUT R0, R3, 0x80000000, R0, 0x48, !PT ;  /* 0x8000000003007812 */ /* 0x000fc800078e4800 */
[----:B------:R-:W-:Y:S01]  /*24f0*/  LOP3.LUT R0, R0, 0x7f800000, RZ, 0xfc, !PT ;  /* 0x7f80000000007812 */ /* 0x000fe200078efcff */
[----:B------:R-:W-:Y:S06]  /*2500*/  BRA `(.L_x_79) ;  /* 0x0000000000147947 */ /* 0x000fec0003800000 */
.L_x_73:
[----:B------:R-:W-:Y:S01]  /*2510*/  LOP3.LUT R0, R3, 0x80000000, R0, 0x48, !PT ;  /* 0x8000000003007812 */ /* 0x000fe200078e4800 */
[----:B------:R-:W-:Y:S06]  /*2520*/  BRA `(.L_x_79) ;  /* 0x00000000000c7947 */ /* 0x000fec0003800000 */
.L_x_72:
[----:B------:R-:W0:Y:S01]  /*2530*/  MUFU.RSQ R0, -QNAN ;  /* 0xffc0000000007908 */ /* 0x000e220000001400 */
[----:B------:R-:W-:Y:S05]  /*2540*/  BRA `(.L_x_79) ;  /* 0x0000000000047947 */ /* 0x000fea0003800000 */
.L_x_71:
[----:B------:R-:W-:-:S07]  /*2550*/  FADD.FTZ R0, R0, R3 ;  /* 0x0000000300007221 */ /* 0x000fce0000010000 */
.L_x_79:
[----:B------:R-:W-:Y:S05]  /*2560*/  BSYNC.RECONVERGENT B1 ;  /* 0x0000000000017941 */ /* 0x000fea0003800200 */
.L_x_69:
[----:B------:R-:W-:-:S04]  /*2570*/  HFMA2 R3, -RZ, RZ, 0, 0 ;  /* 0x00000000ff037431 */ /* 0x000fc800000001ff */
[----:B0-----:R-:W-:Y:S05]  /*2580*/  RET.REL.NODEC R2 `(_Z24thomasAlgorithmPerThreadPfS_S_S_S_ii) ;  /* 0xffffffd8029c7950 */ /* 0x001fea0003c3ffff */
.L_x_80:
        /* <DEDUP_REMOVED lines=15> */
.L_x_119:


//--------------------- .text._Z23thomasAlgorithmPerBlockPfS_S_S_S_i --------------------------
	.section	.text._Z23thomasAlgorithmPerBlockPfS_S_S_S_i,"ax",@progbits
	.align	128
        .global         _Z23thomasAlgorithmPerBlockPfS_S_S_S_i
        .type           _Z23thomasAlgorithmPerBlockPfS_S_S_S_i,@function
        .size           _Z23thomasAlgorithmPerBlockPfS_S_S_S_i,(.L_x_121 - _Z23thomasAlgorithmPerBlockPfS_S_S_S_i)
        .other          _Z23thomasAlgorithmPerBlockPfS_S_S_S_i,@"STO_CUDA_ENTRY STV_DEFAULT"
_Z23thomasAlgorithmPerBlockPfS_S_S_S_i:
.text._Z23thomasAlgorithmPerBlockPfS_S_S_S_i:
[----:B------:R-:W-:Y:S08]  /*0000*/  LDC R1, c[0x0][0x37c] ;  /* 0x0000df00ff017b82 */ /* 0x000ff00000000800 */
[----:B------:R-:W0:Y:S01]  /*0010*/  S2UR UR8, SR_CTAID.X ;  /* 0x00000000000879c3 */ /* 0x000e220000002500 */
[----:B------:R-:W1:Y:S07]  /*0020*/  LDCU.64 UR6, c[0x0][0x358] ;  /* 0x00006b00ff0677ac */ /* 0x000e6e0008000a00 */
[----:B------:R-:W0:Y:S08]  /*0030*/  LDC R7, c[0x0][0x3a8] ;  /* 0x0000ea00ff077b82 */ /* 0x000e300000000800 */
[----:B------:R-:W2:Y:S08]  /*0040*/  LDC.64 R8, c[0x0][0x388] ;  /* 0x0000e200ff087b82 */ /* 0x000eb00000000a00 */
[----:B------:R-:W3:Y:S01]  /*0050*/  LDC.64 R10, c[0x0][0x390] ;  /* 0x0000e400ff0a7b82 */ /* 0x000ee20000000a00 */
[----:B0-----:R-:W-:-:S04]  /*0060*/  IMAD R7, R7, UR8, RZ ;  /* 0x0000000807077c24 */ /* 0x001fc8000f8e02ff */
[----:B--2---:R-:W-:-:S05]  /*0070*/  IMAD.WIDE R8, R7, 0x4, R8 ;  /* 0x0000000407087825 */ /* 0x004fca00078e0208 */
[----:B-1----:R-:W2:Y:S01]  /*0080*/  LDG.E R3, desc[UR6][R8.64] ;  /* 0x0000000608037981 */ /* 0x002ea2000c1e1900 */
[----:B---3--:R-:W-:-:S05]  /*0090*/  IMAD.WIDE R10, R7, 0x4, R10 ;  /* 0x00000004070a7825 */ /* 0x008fca00078e020a */
[----:B------:R-:W3:Y:S01]  /*00a0*/  LDG.E R0, desc[UR6][R10.64] ;  /* 0x000000060a007981 */ /* 0x000ee2000c1e1900 */
[----:B------:R-:W0:Y:S01]  /*00b0*/  LDC R5, c[0x0][0x3a8] ;  /* 0x0000ea00ff057b82 */ /* 0x000e220000000800 */
[----:B--2---:R-:W1:Y:S08]  /*00c0*/  MUFU.RCP R2, R3 ;  /* 0x0000000300027308 */ /* 0x004e700000001000 */
[----:B---3--:R-:W2:Y:S01]  /*00d0*/  FCHK P0, R0, R3 ;  /* 0x0000000300007302 */ /* 0x008ea20000000000 */
[----:B-1----:R-:W-:-:S04]  /*00e0*/  FFMA R13, -R3, R2, 1 ;  /* 0x3f800000030d7423 */ /* 0x002fc80000000102 */
[----:B------:R-:W-:-:S04]  /*00f0*/  FFMA R13, R2, R13, R2 ;  /* 0x0000000d020d7223 */ /* 0x000fc80000000002 */
[----:B------:R-:W-:-:S04]  /*0100*/  FFMA R2, R0, R13, RZ ;  /* 0x0000000d00027223 */ /* 0x000fc800000000ff */
[----:B------:R-:W-:-:S04]  /*0110*/  FFMA R4, -R3, R2, R0 ;  /* 0x0000000203047223 */ /* 0x000fc80000000100 */
[----:B------:R-:W-:Y:S01]  /*0120*/  FFMA R15, R13, R4, R2 ;  /* 0x000000040d0f7223 */ /* 0x000fe20000000002 */
[----:B------:R-:W-:Y:S01]  /*0130*/  SHF.R.S32.HI R4, RZ, 0x1f, R7 ;  /* 0x0000001fff047819 */ /* 0x000fe20000011407 */
[----:B0-2---:R-:W-:Y:S06]  /*0140*/  @!P0 BRA `(.L_x_81) ;  /* 0x00000000000c8947 */ /* 0x005fec0003800000 */
[----:B------:R-:W-:-:S07]  /*0150*/  MOV R2, 0x170 ;  /* 0x0000017000027802 */ /* 0x000fce0000000f00 */
[----:B------:R-:W-:Y:S05]  /*0160*/  CALL.REL.NOINC `($__internal_4_$__cuda_sm3x_div_rn_noftz_f32_slowpath) ;  /* 0x0000001c001c7944 */ /* 0x000fea0003c00000 */
[----:B------:R-:W-:-:S07]  /*0170*/  IMAD.MOV.U32 R15, RZ, RZ, R0 ;  /* 0x000000ffff0f7224 */ /* 0x000fce00078e0000 */
.L_x_81:
[----:B------:R-:W0:Y:S01]  /*0180*/  LDC.64 R12, c[0x0][0x398] ;  /* 0x0000e600ff0c7b82 */ /* 0x000e220000000a00 */
[----:B------:R1:W-:Y:S04]  /*0190*/  STG.E desc[UR6][R10.64], R15 ;  /* 0x0000000f0a007986 */ /* 0x0003e8000c101906 */
[----:B------:R-:W2:Y:S01]  /*01a0*/  LDG.E R3, desc[UR6][R8.64] ;  /* 0x0000000608037981 */ /* 0x000ea2000c1e1900 */
[----:B0-----:R-:W-:-:S05]  /*01b0*/  IMAD.WIDE R12, R7, 0x4, R12 ;  /* 0x00000004070c7825 */ /* 0x001fca00078e020c */
[----:B------:R-:W3:Y:S01]  /*01c0*/  LDG.E R0, desc[UR6][R12.64] ;  /* 0x000000060c007981 */ /* 0x000ee2000c1e1900 */
        /* <DEDUP_REMOVED lines=9> */
[----:B------:R-:W-:Y:S05]  /*0260*/  CALL.REL.NOINC `($__internal_4_$__cuda_sm3x_div_rn_noftz_f32_slowpath) ;  /* 0x0000001800dc7944 */ /* 0x000fea0003c00000 */
[----:B------:R-:W-:-:S07]  /*0270*/  IMAD.MOV.U32 R17, RZ, RZ, R0 ;  /* 0x000000ffff117224 */ /* 0x000fce00078e0000 */
.L_x_82:
        /* <DEDUP_REMOVED lines=27> */
.L_x_93:
[----:B-1----:R-:W-:-:S04]  /*0430*/  IMAD.WIDE R16, R3, 0x4, R14 ;  /* 0x0000000403107825 */ /* 0x002fc800078e020e */
[----:B------:R-:W-:Y:S01]  /*0440*/  IMAD.MOV.U32 R20, RZ, RZ, R6 ;  /* 0x000000ffff147224 */ /* 0x000fe200078e0006 */
[----:B0-----:R-:W2:Y:S04]  /*0450*/  LDG.E R23, desc[UR6][R16.64] ;  /* 0x0000000610177981 */ /* 0x001ea8000c1e1900 */
[----:B------:R-:W2:Y:S04]  /*0460*/  LDG.E R6, desc[UR6][R18.64+-0xc] ;  /* 0xfffff40612067981 */ /* 0x000ea8000c1e1900 */
[----:B------:R-:W2:Y:S02]  /*0470*/  LDG.E R22, desc[UR6][R20.64+-0x8] ;  /* 0xfffff80614167981 */ /* 0x000ea4000c1e1900 */
        /* <DEDUP_REMOVED lines=9> */
[----:B------:R-:W-:Y:S05]  /*0510*/  CALL.REL.NOINC `($__internal_3_$__cuda_sm20_rcp_rn_f32_slowpath) ;  /* 0x0000001400607944 */ /* 0x000fea0003c00000 */
[----:B------:R-:W-:Y:S05]  /*0520*/  BRA `(.L_x_86) ;  /* 0x0000000000107947 */ /* 0x000fea0003800000 */
.L_x_85:
[----:B------:R-:W0:Y:S02]  /*0530*/  MUFU.RCP R29, R24 ;  /* 0x00000018001d7308 */ /* 0x000e240000001000 */
[----:B0-----:R-:W-:-:S04]  /*0540*/  FFMA R0, R24, R29, -1 ;  /* 0xbf80000018007423 */ /* 0x001fc8000000001d */
[----:B------:R-:W-:-:S04]  /*0550*/  FADD.FTZ R0, -R0, -RZ ;  /* 0x800000ff00007221 */ /* 0x000fc80000010100 */
[----:B------:R-:W-:-:S07]  /*0560*/  FFMA R29, R29, R0, R29 ;  /* 0x000000001d1d7223 */ /* 0x000fce000000001d */
.L_x_86:
        /* <DEDUP_REMOVED lines=11> */
[----:B------:R-:W2:Y:S02]  /*0620*/  LDG.E R6, desc[UR6][R20.64+-0x4] ;  /* 0xfffffc0614067981 */ /* 0x000ea4000c1e1900 */
[----:B--2---:R-:W-:-:S04]  /*0630*/  FFMA R6, -R27, R6, R0 ;  /* 0x000000061b067223 */ /* 0x004fc80000000100 */
[----:B------:R-:W-:-:S05]  /*0640*/  VIADD R0, R6, 0x1800000 ;  /* 0x0180000006007836 */ /* 0x000fca0000000000 */
[----:B------:R-:W-:-:S04]  /*0650*/  LOP3.LUT R0, R0, 0x7f800000, RZ, 0xc0, !PT ;  /* 0x7f80000000007812 */ /* 0x000fc800078ec0ff */
[----:B------:R-:W-:-:S13]  /*0660*/  ISETP.GT.U32.AND P0, PT, R0, 0x1ffffff, PT ;  /* 0x01ffffff0000780c */ /* 0x000fda0003f04070 */
[----:B0-----:R-:W-:Y:S05]  /*0670*/  @P0 BRA `(.L_x_87) ;  /* 0x0000000000100947 */ /* 0x001fea0003800000 */
[----:B------:R-:W-:Y:S01]  /*0680*/  IMAD.MOV.U32 R0, RZ, RZ, R6 ;  /* 0x000000ffff007224 */ /* 0x000fe200078e0006 */
[----:B------:R-:W-:-:S07]  /*0690*/  MOV R6, 0x6b0 ;  /* 0x000006b000067802 */ /* 0x000fce0000000f00 */
[----:B------:R-:W-:Y:S05]  /*06a0*/  CALL.REL.NOINC `($__internal_3_$__cuda_sm20_rcp_rn_f32_slowpath) ;  /* 0x0000001000fc7944 */ /* 0x000fea0003c00000 */
[----:B------:R-:W-:Y:S05]  /*06b0*/  BRA `(.L_x_88) ;  /* 0x0000000000107947 */ /* 0x000fea0003800000 */
.L_x_87:
[----:B------:R-:W0:Y:S02]  /*06c0*/  MUFU.RCP R29, R6 ;  /* 0x00000006001d7308 */ /* 0x000e240000001000 */
[----:B0-----:R-:W-:-:S04]  /*06d0*/  FFMA R0, R6, R29, -1 ;  /* 0xbf80000006007423 */ /* 0x001fc8000000001d */
[----:B------:R-:W-:-:S04]  /*06e0*/  FADD.FTZ R0, -R0, -RZ ;  /* 0x800000ff00007221 */ /* 0x000fc80000010100 */
[----:B------:R-:W-:-:S07]  /*06f0*/  FFMA R29, R29, R0, R29 ;  /* 0x000000001d1d7223 */ /* 0x000fce000000001d */
.L_x_88:
        /* <DEDUP_REMOVED lines=12> */
[----:B--2---:R-:W-:-:S05]  /*07c0*/  FFMA R6, -R27, R6, R0 ;  /* 0x000000061b067223 */ /* 0x004fca0000000100 */
[----:B------:R-:W-:-:S04]  /*07d0*/  IADD3 R0, PT, PT, R6, 0x1800000, RZ ;  /* 0x0180000006007810 */ /* 0x000fc80007ffe0ff */
[----:B------:R-:W-:-:S04]  /*07e0*/  LOP3.LUT R0, R0, 0x7f800000, RZ, 0xc0, !PT ;  /* 0x7f80000000007812 */ /* 0x000fc800078ec0ff */
[----:B------:R-:W-:-:S13]  /*07f0*/  ISETP.GT.U32.AND P0, PT, R0, 0x1ffffff, PT ;  /* 0x01ffffff0000780c */ /* 0x000fda0003f04070 */
[----:B0-----:R-:W-:Y:S05]  /*0800*/  @P0 BRA `(.L_x_89) ;  /* 0x0000000000100947 */ /* 0x001fea0003800000 */
[----:B------:R-:W-:Y:S01]  /*0810*/  IMAD.MOV.U32 R0, RZ, RZ, R6 ;  /* 0x000000ffff007224 */ /* 0x000fe200078e0006 */
[----:B------:R-:W-:-:S07]  /*0820*/  MOV R6, 0x840 ;  /* 0x0000084000067802 */ /* 0x000fce0000000f00 */
[----:B------:R-:W-:Y:S05]  /*0830*/  CALL.REL.NOINC `($__internal_3_$__cuda_sm20_rcp_rn_f32_slowpath) ;  /* 0x0000001000987944 */ /* 0x000fea0003c00000 */
[----:B------:R-:W-:Y:S05]  /*0840*/  BRA `(.L_x_90) ;  /* 0x0000000000107947 */ /* 0x000fea0003800000 */
.L_x_89:
[----:B------:R-:W0:Y:S02]  /*0850*/  MUFU.RCP R29, R6 ;  /* 0x00000006001d7308 */ /* 0x000e240000001000 */
[----:B0-----:R-:W-:-:S04]  /*0860*/  FFMA R0, R6, R29, -1 ;  /* 0xbf80000006007423 */ /* 0x001fc8000000001d */
[----:B------:R-:W-:-:S04]  /*0870*/  FADD.FTZ R0, -R0, -RZ ;  /* 0x800000ff00007221 */ /* 0x000fc80000010100 */
[----:B------:R-:W-:-:S07]  /*0880*/  FFMA R29, R29, R0, R29 ;  /* 0x000000001d1d7223 */ /* 0x000fce000000001d */
.L_x_90:
        /* <DEDUP_REMOVED lines=17> */
[----:B------:R-:W-:Y:S02]  /*09a0*/  MOV R0, R6 ;  /* 0x0000000600007202 */ /* 0x000fe40000000f00 */
[----:B------:R-:W-:-:S07]  /*09b0*/  MOV R6, 0x9d0 ;  /* 0x000009d000067802 */ /* 0x000fce0000000f00 */
[----:B------:R-:W-:Y:S05]  /*09c0*/  CALL.REL.NOINC `($__internal_3_$__cuda_sm20_rcp_rn_f32_slowpath) ;  /* 0x0000001000347944 */ /* 0x000fea0003c00000 */
[----:B------:R-:W-:Y:S05]  /*09d0*/  BRA `(.L_x_92) ;  /* 0x0000000000107947 */ /* 0x000fea0003800000 */
.L_x_91:
[----:B------:R-:W0:Y:S02]  /*09e0*/  MUFU.RCP R29, R6 ;  /* 0x00000006001d7308 */ /* 0x000e240000001000 */
[----:B0-----:R-:W-:-:S04]  /*09f0*/  FFMA R0, R6, R29, -1 ;  /* 0xbf80000006007423 */ /* 0x001fc8000000001d */
[----:B------:R-:W-:-:S04]  /*0a00*/  FADD.FTZ R0, -R0, -RZ ;  /* 0x800000ff00007221 */ /* 0x000fc80000010100 */
[----:B------:R-:W-:-:S07]  /*0a10*/  FFMA R29, R29, R0, R29 ;  /* 0x000000001d1d7223 */ /* 0x000fce000000001d */
.L_x_92:
        /* <DEDUP_REMOVED lines=8> */
[----:B------:R-:W-:Y:S01]  /*0aa0*/  VIADD R2, R2, 0x4 ;  /* 0x0000000402027836 */ /* 0x000fe20000000000 */
[----:B------:R-:W-:Y:S01]  /*0ab0*/  IADD3 R3, PT, PT, R3, 0x4, RZ ;  /* 0x0000000403037810 */ /* 0x000fe20007ffe0ff */
[----:B------:R-:W-:-:S02]  /*0ac0*/  UISETP.NE.AND UP0, UPT, UR5, URZ, UPT ;  /* 0x000000ff0500728c */ /* 0x000fc4000bf05270 */
[----:B------:R-:W-:Y:S02]  /*0ad0*/  IMAD.X R19, RZ, RZ, R19, P0 ;  /* 0x000000ffff137224 */ /* 0x000fe400000e0613 */
[----:B--2---:R-:W-:Y:S01]  /*0ae0*/  FFMA R0, -R17, R6, R0 ;  /* 0x0000000611007223 */ /* 0x004fe20000000100 */
[----:B------:R-:W-:-:S03]  /*0af0*/  IADD3 R6, P1, PT, R20, 0x10, RZ ;  /* 0x0000001014067810 */ /* 0x000fc60007f3e0ff */
[----:B------:R-:W-:Y:S01]  /*0b00*/  FMUL R29, R0, R29 ;  /* 0x0000001d001d7220 */ /* 0x000fe20000400000 */
[----:B------:R-:W-:Y:S02]  /*0b10*/  IADD3 R0, P2, PT, R22, 0x10, RZ ;  /* 0x0000001016007810 */ /* 0x000fe40007f5e0ff */
[----:B0-----:R-:W-:Y:S02]  /*0b20*/  IADD3.X R21, PT, PT, RZ, R21, RZ, P1, !PT ;  /* 0x00000015ff157210 */ /* 0x001fe40000ffe4ff */
[----:B------:R0:W-:Y:S01]  /*0b30*/  STG.E desc[UR6][R22.64+0x8], R29 ;  /* 0x0000081d16007986 */ /* 0x0001e2000c101906 */
[----:B------:R-:W-:Y:S01]  /*0b40*/  IMAD.X R25, RZ, RZ, R23, P2 ;  /* 0x000000ffff197224 */ /* 0x000fe200010e0617 */
[----:B------:R-:W-:Y:S07]  /*0b50*/  BRA.U UP0, `(.L_x_93) ;  /* 0xfffffff900347547 */ /* 0x000fee000b83ffff */
[----:B------:R-:W-:-:S07]  /*0b60*/  IADD3 R3, PT, PT, R2, 0x1, RZ ;  /* 0x0000000102037810 */ /* 0x000fce0007ffe0ff */
.L_x_84:
        /* <DEDUP_REMOVED lines=11> */
[----:B------:R-:W2:Y:S02]  /*0c20*/  LDG.E R15, desc[UR6][R20.64] ;  /* 0x00000006140f7981 */ /* 0x000ea4000c1e1900 */
[----:B--2---:R-:W-:-:S05]  /*0c30*/  FFMA R2, -R15, R2, R0 ;  /* 0x000000020f027223 */ /* 0x004fca0000000100 */
[----:B------:R-:W-:-:S04]  /*0c40*/  IADD3 R0, PT, PT, R2, 0x1800000, RZ ;  /* 0x0180000002007810 */ /* 0x000fc80007ffe0ff */
[----:B------:R-:W-:-:S04]  /*0c50*/  LOP3.LUT R0, R0, 0x7f800000, RZ, 0xc0, !PT ;  /* 0x7f80000000007812 */ /* 0x000fc800078ec0ff */
[----:B------:R-:W-:Y:S02]  /*0c60*/  ISETP.GT.U32.AND P0, PT, R0, 0x1ffffff, PT ;  /* 0x01ffffff0000780c */ /* 0x000fe40003f04070 */
[----:B------:R-:W-:-:S11]  /*0c70*/  SHF.R.S32.HI R15, RZ, 0x1f, R3 ;  /* 0x0000001fff0f7819 */ /* 0x000fd60000011403 */
[----:B------:R-:W-:Y:S05]  /*0c80*/  @P0 BRA `(.L_x_95) ;  /* 0x0000000000100947 */ /* 0x000fea0003800000 */
[----:B------:R-:W-:Y:S01]  /*0c90*/  IMAD.MOV.U32 R0, RZ, RZ, R2 ;  /* 0x000000ffff007224 */ /* 0x000fe200078e0002 */
[----:B------:R-:W-:-:S07]  /*0ca0*/  MOV R6, 0xcc0 ;  /* 0x00000cc000067802 */ /* 0x000fce0000000f00 */
[----:B------:R-:W-:Y:S05]  /*0cb0*/  CALL.REL.NOINC `($__internal_3_$__cuda_sm20_rcp_rn_f32_slowpath) ;  /* 0x0000000c00787944 */ /* 0x000fea0003c00000 */
[----:B------:R-:W-:Y:S05]  /*0cc0*/  BRA `(.L_x_96) ;  /* 0x0000000000107947 */ /* 0x000fea0003800000 */
.L_x_95:
[----:B------:R-:W0:Y:S02]  /*0cd0*/  MUFU.RCP R29, R2 ;  /* 0x00000002001d7308 */ /* 0x000e240000001000 */
[----:B0-----:R-:W-:-:S04]  /*0ce0*/  FFMA R0, R2, R29, -1 ;  /* 0xbf80000002007423 */ /* 0x001fc8000000001d */
[----:B------:R-:W-:-:S04]  /*0cf0*/  FADD.FTZ R0, -R0, -RZ ;  /* 0x800000ff00007221 */ /* 0x000fc80000010100 */
[----:B------:R-:W-:-:S07]  /*0d00*/  FFMA R29, R29, R0, R29 ;  /* 0x000000001d1d7223 */ /* 0x000fce000000001d */
.L_x_96:
[----:B------:R-:W2:Y:S01]  /*0d10*/  LDG.E R0, desc[UR6][R18.64] ;  /* 0x0000000612007981 */ /* 0x000ea2000c1e1900 */
[----:B------:R-:W-:Y:S01]  /*0d20*/  IMAD.WIDE R16, R3, 0x4, R12 ;  /* 0x0000000403107825 */ /* 0x000fe200078e020c */
[----:B------:R-:W0:Y:S03]  /*0d30*/  LDC.64 R24, c[0x0][0x380] ;  /* 0x0000e000ff187b82 */ /* 0x000e260000000a00 */
[----:B--2---:R-:W-:-:S05]  /*0d40*/  FMUL R27, R0, R29 ;  /* 0x0000001d001b7220 */ /* 0x004fca0000400000 */
[----:B------:R1:W-:Y:S04]  /*0d50*/  STG.E desc[UR6][R18.64], R27 ;  /* 0x0000001b12007986 */ /* 0x0003e8000c101906 */
[----:B------:R-:W2:Y:S04]  /*0d60*/  LDG.E R21, desc[UR6][R20.64] ;  /* 0x0000000614157981 */ /* 0x000ea8000c1e1900 */
[----:B------:R-:W2:Y:S04]  /*0d70*/  LDG.E R0, desc[UR6][R16.64] ;  /* 0x0000000610007981 */ /* 0x000ea8000c1e1900 */
[----:B------:R-:W2:Y:S01]  /*0d80*/  LDG.E R2, desc[UR6][R16.64+-0x4] ;  /* 0xfffffc0610027981 */ /* 0x000ea2000c1e1900 */
[----:B------:R-:W-:-:S04]  /*0d90*/  IADD3 R6, P0, PT, R7, R3, RZ ;  /* 0x0000000307067210 */ /* 0x000fc80007f1e0ff */
[----:B------:R-:W-:Y:S02]  /*0da0*/  IADD3.X R15, PT, PT, R4, R15, RZ, P0, !PT ;  /* 0x0000000f040f7210 */ /* 0x000fe400007fe4ff */
[----:B0-----:R-:W-:-:S04]  /*0db0*/  LEA R14, P0, R6, R24, 0x2 ;  /* 0x00000018060e7211 */ /* 0x001fc800078010ff */
[----:B------:R-:W-:Y:S01]  /*0dc0*/  LEA.HI.X R15, R6, R25, R15, 0x2, P0 ;  /* 0x00000019060f7211 */ /* 0x000fe200000f140f */
        /* <DEDUP_REMOVED lines=10> */
[----:B-1----:R-:W-:Y:S05]  /*0e70*/  @P0 BRA `(.L_x_97) ;  /* 0x0000000000100947 */ /* 0x002fea0003800000 */
[----:B------:R-:W-:Y:S02]  /*0e80*/  MOV R0, R2 ;  /* 0x0000000200007202 */ /* 0x000fe40000000f00 */
[----:B------:R-:W-:-:S07]  /*0e90*/  MOV R6, 0xeb0 ;  /* 0x00000eb000067802 */ /* 0x000fce0000000f00 */
[----:B------:R-:W-:Y:S05]  /*0ea0*/  CALL.REL.NOINC `($__internal_3_$__cuda_sm20_rcp_rn_f32_slowpath) ;  /* 0x0000000800fc7944 */ /* 0x000fea0003c00000 */
[----:B------:R-:W-:Y:S05]  /*0eb0*/  BRA `(.L_x_98) ;  /* 0x0000000000107947 */ /* 0x000fea0003800000 */
.L_x_97:
[----:B------:R-:W0:Y:S02]  /*0ec0*/  MUFU.RCP R29, R2 ;  /* 0x00000002001d7308 */ /* 0x000e240000001000 */
[----:B0-----:R-:W-:-:S04]  /*0ed0*/  FFMA R0, R2, R29, -1 ;  /* 0xbf80000002007423 */ /* 0x001fc8000000001d */
[----:B------:R-:W-:-:S04]  /*0ee0*/  FADD.FTZ R0, -R0, -RZ ;  /* 0x800000ff00007221 */ /* 0x000fc80000010100 */
[----:B------:R-:W-:-:S07]  /*0ef0*/  FFMA R29, R29, R0, R29 ;  /* 0x000000001d1d7223 */ /* 0x000fce000000001d */
.L_x_98:
[----:B------:R-:W2:Y:S02]  /*0f00*/  LDG.E R0, desc[UR6][R18.64+0x4] ;  /* 0x0000040612007981 */ /* 0x000ea4000c1e1900 */
[----:B--2---:R-:W-:-:S05]  /*0f10*/  FMUL R21, R0, R29 ;  /* 0x0000001d00157220 */ /* 0x004fca0000400000 */
[----:B------:R1:W-:Y:S04]  /*0f20*/  STG.E desc[UR6][R18.64+0x4], R21 ;  /* 0x0000041512007986 */ /* 0x0003e8000c101906 */
[----:B------:R-:W2:Y:S04]  /*0f30*/  LDG.E R15, desc[UR6][R14.64+0x4] ;  /* 0x000004060e0f7981 */ /* 0x000ea8000c1e1900 */
[----:B------:R-:W2:Y:S04]  /*0f40*/  LDG.E R0, desc[UR6][R16.64+0x4] ;  /* 0x0000040610007981 */ /* 0x000ea8000c1e1900 */
[----:B------:R-:W2:Y:S01]  /*0f50*/  LDG.E R2, desc[UR6][R16.64] ;  /* 0x0000000610027981 */ /* 0x000ea2000c1e1900 */
[----:B------:R-:W-:-:S02]  /*0f60*/  VIADD R3, R3, 0x2 ;  /* 0x0000000203037836 */ /* 0x000fc40000000000 */
[----:B--2---:R-:W-:-:S04]  /*0f70*/  FFMA R0, -R15, R2, R0 ;  /* 0x000000020f007223 */ /* 0x004fc80000000100 */
[----:B------:R-:W-:-:S05]  /*0f80*/  FMUL R29, R0, R29 ;  /* 0x0000001d001d7220 */ /* 0x000fca0000400000 */
[----:B------:R1:W-:Y:S02]  /*0f90*/  STG.E desc[UR6][R16.64+0x4], R29 ;  /* 0x0000041d10007986 */ /* 0x0003e4000c101906 */
.L_x_94:
[----:B------:R-:W-:-:S04]  /*0fa0*/  ULOP3.LUT UR5, UR4, 0x1, URZ, 0xc0, !UPT ;  /* 0x0000000104057892 */ /* 0x000fc8000f8ec0ff */
[----:B------:R-:W-:-:S09]  /*0fb0*/  UISETP.NE.U32.AND UP0, UPT, UR5, 0x1, UPT ;  /* 0x000000010500788c */ /* 0x000fd2000bf05070 */
[----:B------:R-:W-:Y:S05]  /*0fc0*/  BRA.U UP0, `(.L_x_83) ;  /* 0x00000001007c7547 */ /* 0x000fea000b800000 */
[----:B------:R-:W2:Y:S01]  /*0fd0*/  LDC.64 R14, c[0x0][0x380] ;  /* 0x0000e000ff0e7b82 */ /* 0x000ea20000000a00 */
[----:B-1----:R-:W-:Y:S01]  /*0fe0*/  IADD3 R19, PT, PT, R7, R3, RZ ;  /* 0x0000000307137210 */ /* 0x002fe20007ffe0ff */
[----:B------:R-:W-:-:S04]  /*0ff0*/  IMAD.WIDE R16, R3, 0x4, R8 ;  /* 0x0000000403107825 */ /* 0x000fc800078e0208 */
[----:B------:R-:W-:Y:S02]  /*1000*/  IMAD.WIDE R8, R3, 0x4, R10 ;  /* 0x0000000403087825 */ /* 0x000fe400078e020a */
[----:B------:R-:W3:Y:S04]  /*1010*/  LDG.E R16, desc[UR6][R16.64] ;  /* 0x0000000610107981 */ /* 0x000ee8000c1e1900 */
[----:B------:R-:W3:Y:S01]  /*1020*/  LDG.E R0, desc[UR6][R8.64+-0x4] ;  /* 0xfffffc0608007981 */ /* 0x000ee2000c1e1900 */
[----:B--2---:R-:W-:-:S05]  /*1030*/  IMAD.WIDE R14, R19, 0x4, R14 ;  /* 0x00000004130e7825 */ /* 0x004fca00078e020e */
[----:B------:R-:W3:Y:S02]  /*1040*/  LDG.E R19, desc[UR6][R14.64] ;  /* 0x000000060e137981 */ /* 0x000ee4000c1e1900 */
[----:B---3--:R-:W-:-:S04]  /*1050*/  FFMA R2, -R19, R0, R16 ;  /* 0x0000000013027223 */ /* 0x008fc80000000110 */
[----:B------:R-:W-:-:S05]  /*1060*/  VIADD R0, R2, 0x1800000 ;  /* 0x0180000002007836 */ /* 0x000fca0000000000 */
[----:B------:R-:W-:-:S04]  /*1070*/  LOP3.LUT R0, R0, 0x7f800000, RZ, 0xc0, !PT ;  /* 0x7f80000000007812 */ /* 0x000fc800078ec0ff */
[----:B------:R-:W-:-:S13]  /*1080*/  ISETP.GT.U32.AND P0, PT, R0, 0x1ffffff, PT ;  /* 0x01ffffff0000780c */ /* 0x000fda0003f04070 */
[----:B------:R-:W-:Y:S05]  /*1090*/  @P0 BRA `(.L_x_99) ;  /* 0x0000000000100947 */ /* 0x000fea0003800000 */
[----:B------:R-:W-:Y:S02]  /*10a0*/  MOV R0, R2 ;  /* 0x0000000200007202 */ /* 0x000fe40000000f00 */
[----:B------:R-:W-:-:S07]  /*10b0*/  MOV R6, 0x10d0 ;  /* 0x000010d000067802 */ /* 0x000fce0000000f00 */
[----:B0-----:R-:W-:Y:S05]  /*10c0*/  CALL.REL.NOINC `($__internal_3_$__cuda_sm20_rcp_rn_f32_slowpath) ;  /* 0x0000000800747944 */ /* 0x001fea0003c00000 */
[----:B------:R-:W-:Y:S05]  /*10d0*/  BRA `(.L_x_100) ;  /* 0x0000000000107947 */ /* 0x000fea0003800000 */
.L_x_99:
[----:B0-----:R-:W0:Y:S02]  /*10e0*/  MUFU.RCP R29, R2 ;  /* 0x00000002001d7308 */ /* 0x001e240000001000 */
[----:B0-----:R-:W-:-:S04]  /*10f0*/  FFMA R0, R2, R29, -1 ;  /* 0xbf80000002007423 */ /* 0x001fc8000000001d */
[----:B------:R-:W-:-:S04]  /*1100*/  FADD.FTZ R0, -R0, -RZ ;  /* 0x800000ff00007221 */ /* 0x000fc80000010100 */
[----:B------:R-:W-:-:S07]  /*1110*/  FFMA R29, R29, R0, R29 ;  /* 0x000000001d1d7223 */ /* 0x000fce000000001d */
.L_x_100:
        /* <DEDUP_REMOVED lines=10> */
.L_x_83:
[----:B------:R-:W3:Y:S08]  /*11c0*/  LDC R25, c[0x0][0x3a8] ;  /* 0x0000ea00ff197b82 */ /* 0x000ef00000000800 */
[----:B------:R-:W4:Y:S01]  /*11d0*/  LDC.64 R14, c[0x0][0x3a0] ;  /* 0x0000e800ff0e7b82 */ /* 0x000f220000000a00 */
[----:B---3--:R-:W-:-:S04]  /*11e0*/  VIADD R0, R25, 0xffffffff ;  /* 0xffffffff19007836 */ /* 0x008fc80000000000 */
[----:B--2---:R-:W-:-:S06]  /*11f0*/  IMAD.WIDE R2, R0, 0x4, R12 ;  /* 0x0000000400027825 */ /* 0x004fcc00078e020c */
[----:B------:R-:W2:Y:S01]  /*1200*/  LDG.E R3, desc[UR6][R2.64] ;  /* 0x0000000602037981 */ /* 0x000ea2000c1e1900 */
[----:B------:R-:W-:Y:S02]  /*1210*/  ISETP.GE.AND P0, PT, R25, 0x2, PT ;  /* 0x000000021900780c */ /* 0x000fe40003f06270 */
[----:B------:R-:W-:-:S05]  /*1220*/  IADD3 R9, PT, PT, R7, R0, RZ ;  /* 0x0000000007097210 */ /* 0x000fca0007ffe0ff */
[----:B----4-:R-:W-:-:S05]  /*1230*/  IMAD.WIDE R8, R9, 0x4, R14 ;  /* 0x0000000409087825 */ /* 0x010fca00078e020e */
[----:B--2---:R2:W-:Y:S01]  /*1240*/  STG.E desc[UR6][R8.64], R3 ;  /* 0x0000000308007986 */ /* 0x0045e2000c101906 */
[----:B------:R-:W-:Y:S05]  /*1250*/  @!P0 EXIT ;  /* 0x000000000000894d */ /* 0x000fea0003800000 */
[----:B0-----:R-:W-:Y:S01]  /*1260*/  VIADD R23, R25, 0xfffffffe ;  /* 0xfffffffe19177836 */ /* 0x001fe20000000000 */
[----:B------:R-:W-:-:S04]  /*1270*/  LOP3.LUT R6, R0, 0x7, RZ, 0xc0, !PT ;  /* 0x0000000700067812 */ /* 0x000fc800078ec0ff */
[----:B------:R-:W-:-:S13]  /*1280*/  ISETP.GE.U32.AND P0, PT, R23, 0x7, PT ;  /* 0x000000071700780c */ /* 0x000fda0003f06070 */
[----:B------:R-:W-:Y:S05]  /*1290*/  @!P0 BRA `(.L_x_101) ;  /* 0x0000000000f08947 */ /* 0x000fea0003800000 */
[----:B--2---:R-:W0:Y:S01]  /*12a0*/  LDC.64 R2, c[0x0][0x390] ;  /* 0x0000e400ff027b82 */ /* 0x004e220000000a00 */
[----:B------:R-:W2:Y:S01]  /*12b0*/  LDCU.64 UR4, c[0x0][0x3a0] ;  /* 0x00007400ff0477ac */ /* 0x000ea20008000a00 */
[----:B-1----:R-:W-:Y:S01]  /*12c0*/  LEA R17, P0, R7, 0xfffffff4, 0x2 ;  /* 0xfffffff407117811 */ /* 0x002fe200078010ff */
[----:B------:R-:W-:Y:S01]  /*12d0*/  IMAD R25, R25, UR8, R25 ;  /* 0x0000000819197c24 */ /* 0x000fe2000f8e0219 */
[----:B------:R-:W-:Y:S02]  /*12e0*/  LOP3.LUT R22, R0, 0xfffffff8, RZ, 0xc0, !PT ;  /* 0xfffffff800167812 */ /* 0x000fe400078ec0ff */
[----:B------:R-:W-:Y:S02]  /*12f0*/  LEA.HI.X R16, R7, 0xffffffff, R4, 0x2, P0 ;  /* 0xffffffff07107811 */ /* 0x000fe400000f1404 */
[----:B------:R-:W1:Y:S01]  /*1300*/  LDC.64 R8, c[0x0][0x398] ;  /* 0x0000e600ff087b82 */ /* 0x000e620000000a00 */
[----:B------:R-:W-:Y:S01]  /*1310*/  IADD3 R25, PT, PT, R25, -0x2, RZ ;  /* 0xfffffffe19197810 */ /* 0x000fe20007ffe0ff */
[----:B------:R-:W-:Y:S01]  /*1320*/  IMAD.MOV R22, RZ, RZ, -R22 ;  /* 0x000000ffff167224 */ /* 0x000fe200078e0a16 */
[----:B--2---:R-:W-:-:S04]  /*1330*/  UIADD3 UR4, UP0, UPT, UR4, -0xc, URZ ;  /* 0xfffffff404047890 */ /* 0x004fc8000ff1e0ff */
[----:B------:R-:W-:Y:S01]  /*1340*/  UIADD3.X UR5, UPT, UPT, UR5, -0x1, URZ, UP0, !UPT ;  /* 0xffffffff05057890 */ /* 0x000fe200087fe4ff */
[----:B0-----:R-:W-:-:S05]  /*1350*/  IADD3 R2, P2, PT, R17, R2, RZ ;  /* 0x0000000211027210 */ /* 0x001fca0007f5e0ff */
[----:B------:R-:W-:Y:S01]  /*1360*/  IMAD.X R3, R16, 0x1, R3, P2 ;  /* 0x0000000110037824 */ /* 0x000fe200010e0603 */
[----:B-1----:R-:W-:-:S04]  /*1370*/  IADD3 R8, P1, PT, R17, R8, RZ ;  /* 0x0000000811087210 */ /* 0x002fc80007f3e0ff */
[----:B------:R-:W-:-:S09]  /*1380*/  IADD3.X R9, PT, PT, R16, R9, RZ, P1, !PT ;  /* 0x0000000910097210 */ /* 0x000fd20000ffe4ff */
.L_x_102:
[----:B---3--:R-:W-:Y:S01]  /*1390*/  MOV R20, UR4 ;  /* 0x0000000400147c02 */ /* 0x008fe20008000f00 */
        /* <DEDUP_REMOVED lines=25> */
[----:B------:R-:W3:Y:S04]  /*1530*/  LDG.E R26, desc[UR6][R16.64+-0x8] ;  /* 0xfffff806101a7981 */ /* 0x000ee8000c1e1900 */
[----:B------:R-:W3:Y:S02]  /*1540*/  LDG.E R28, desc[UR6][R18.64+-0x8] ;  /* 0xfffff806121c7981 */ /* 0x000ee4000c1e1900 */
[----:B---3--:R-:W-:-:S05]  /*1550*/  FFMA R26, R29, -R28, R26 ;  /* 0x8000001c1d1a7223 */ /* 0x008fca000000001a */
[----:B------:R3:W-:Y:S04]  /*1560*/  STG.E desc[UR6][R20.64+-0x8], R26 ;  /* 0xfffff81a14007986 */ /* 0x0007e8000c101906 */
[----:B--2---:R-:W0:Y:S04]  /*1570*/  LDG.E R24, desc[UR6][R16.64+-0xc] ;  /* 0xfffff40610187981 */ /* 0x004e28000c1e1900 */
[----:B------:R-:W0:Y:S02]  /*1580*/  LDG.E R28, desc[UR6][R18.64+-0xc] ;  /* 0xfffff406121c7981 */ /* 0x000e24000c1e1900 */
[----:B0-----:R-:W-:-:S05]  /*1590*/  FFMA R27, R26, -R28, R24 ;  /* 0x8000001c1a1b7223 */ /* 0x001fca0000000018 */
[----:B------:R3:W-:Y:S04]  /*15a0*/  STG.E desc[UR6][R20.64+-0xc], R27 ;  /* 0xfffff41b14007986 */ /* 0x0007e8000c101906 */
[----:B------:R-:W1:Y:S04]  /*15b0*/  LDG.E R24, desc[UR6][R16.64+-0x10] ;  /* 0xfffff00610187981 */ /* 0x000e68000c1e1900 */
[----:B------:R-:W1:Y:S01]  /*15c0*/  LDG.E R28, desc[UR6][R18.64+-0x10] ;  /* 0xfffff006121c7981 */ /* 0x000e62000c1e1900 */
[----:B------:R-:W-:-:S04]  /*15d0*/  IADD3 R22, PT, PT, R22, 0x8, RZ ;  /* 0x0000000816167810 */ /* 0x000fc80007ffe0ff */
[----:B------:R-:W-:Y:S01]  /*15e0*/  ISETP.NE.AND P0, PT, R22, RZ, PT ;  /* 0x000000ff1600720c */ /* 0x000fe20003f05270 */
[----:B------:R-:W-:Y:S01]  /*15f0*/  VIADD R5, R5, 0xfffffff8 ;  /* 0xfffffff805057836 */ /* 0x000fe20000000000 */
[----:B------:R-:W-:Y:S01]  /*1600*/  IADD3 R23, PT, PT, R23, -0x8, RZ ;  /* 0xfffffff817177810 */ /* 0x000fe20007ffe0ff */
[----:B------:R-:W-:Y:S02]  /*1610*/  VIADD R25, R25, 0xfffffff8 ;  /* 0xfffffff819197836 */ /* 0x000fe40000000000 */
[----:B-1----:R-:W-:-:S05]  /*1620*/  FFMA R29, R27, -R28, R24 ;  /* 0x8000001c1b1d7223 */ /* 0x002fca0000000018 */
[----:B------:R3:W-:Y:S03]  /*1630*/  STG.E desc[UR6][R20.64+-0x10], R29 ;  /* 0xfffff01d14007986 */ /* 0x0007e6000c101906 */
[----:B------:R-:W-:Y:S05]  /*1640*/  @P0 BRA `(.L_x_102) ;  /* 0xfffffffc00500947 */ /* 0x000fea000383ffff */
[----:B------:R-:W-:-:S07]  /*1650*/  IADD3 R23, PT, PT, R5, -0x2, RZ ;  /* 0xfffffffe05177810 */ /* 0x000fce0007ffe0ff */
.L_x_101:
[----:B------:R-:W-:-:S13]  /*1660*/  ISETP.NE.AND P0, PT, R6, RZ, PT ;  /* 0x000000ff0600720c */ /* 0x000fda0003f05270 */
[----:B------:R-:W-:Y:S05]  /*1670*/  @!P0 EXIT ;  /* 0x000000000000894d */ /* 0x000fea0003800000 */
[----:B------:R-:W-:Y:S02]  /*1680*/  ISETP.GE.U32.AND P0, PT, R6, 0x4, PT ;  /* 0x000000040600780c */ /* 0x000fe40003f06070 */
[----:B-1-3--:R-:W-:-:S04]  /*1690*/  LOP3.LUT R21, R0, 0x3, RZ, 0xc0, !PT ;  /* 0x0000000300157812 */ /* 0x00afc800078ec0ff */
[----:B------:R-:W-:-:S07]  /*16a0*/  ISETP.NE.AND P1, PT, R21, RZ, PT ;  /* 0x000000ff1500720c */ /* 0x000fce0003f25270 */
[----:B------:R-:W-:Y:S06]  /*16b0*/  @!P0 BRA `(.L_x_103) ;  /* 0x00000000006c8947 */ /* 0x000fec0003800000 */
[----:B------:R-:W-:Y:S02]  /*16c0*/  IMAD.IADD R17, R7, 0x1, R23 ;  /* 0x0000000107117824 */ /* 0x000fe400078e0217 */
[----:B--2---:R-:W-:-:S04]  /*16d0*/  IMAD.WIDE R2, R23, 0x4, R12 ;  /* 0x0000000417027825 */ /* 0x004fc800078e020c */
[----:B------:R-:W-:Y:S01]  /*16e0*/  IMAD.WIDE R8, R23, 0x4, R10 ;  /* 0x0000000417087825 */ /* 0x000fe200078e020a */
[----:B------:R-:W2:Y:S03]  /*16f0*/  LDG.E R5, desc[UR6][R2.64] ;  /* 0x0000000602057981 */ /* 0x000ea6000c1e1900 */
[----:B------:R-:W-:Y:S01]  /*1700*/  IMAD.WIDE R16, R17, 0x4, R14 ;  /* 0x0000000411107825 */ /* 0x000fe200078e020e */
[----:B------:R-:W2:Y:S04]  /*1710*/  LDG.E R6, desc[UR6][R8.64] ;  /* 0x0000000608067981 */ /* 0x000ea8000c1e1900 */
[----:B------:R-:W2:Y:S01]  /*1720*/  LDG.E R18, desc[UR6][R16.64+0x4] ;  /* 0x0000040610127981 */ /* 0x000ea2000c1e1900 */
[----:B------:R-:W-:Y:S01]  /*1730*/  IADD3 R22, P0, PT, R7, R23, RZ ;  /* 0x0000001707167210 */ /* 0x000fe20007f1e0ff */
[----:B--2---:R-:W-:-:S02]  /*1740*/  FFMA R5, -R6, R18, R5 ;  /* 0x0000001206057223 */ /* 0x004fc40000000105 */
[----:B------:R-:W0:Y:S03]  /*1750*/  LDC.64 R18, c[0x0][0x3a0] ;  /* 0x0000e800ff127b82 */ /* 0x000e260000000a00 */
[----:B------:R1:W-:Y:S04]  /*1760*/  STG.E desc[UR6][R16.64], R5 ;  /* 0x0000000510007986 */ /* 0x0003e8000c101906 */
[----:B------:R-:W2:Y:S04]  /*1770*/  LDG.E R6, desc[UR6][R2.64+-0x4] ;  /* 0xfffffc0602067981 */ /* 0x000ea8000c1e1900 */
[----:B------:R-:W2:Y:S01]  /*1780*/  LDG.E R20, desc[UR6][R8.64+-0x4] ;  /* 0xfffffc0608147981 */ /* 0x000ea2000c1e1900 */
[----:B------:R-:W-:-:S02]  /*1790*/  LEA.HI.X.SX32 R24, R23, R4, 0x1, P0 ;  /* 0x0000000417187211 */ /* 0x000fc400000f0eff */
[----:B0-----:R-:W-:-:S04]  /*17a0*/  LEA R18, P0, R22, R18, 0x2 ;  /* 0x0000001216127211 */ /* 0x001fc800078010ff */
[----:B------:R-:W-:Y:S01]  /*17b0*/  LEA.HI.X R19, R22, R19, R24, 0x2, P0 ;  /* 0x0000001316137211 */ /* 0x000fe200000f1418 */
[----:B--2---:R-:W-:-:S05]  /*17c0*/  FFMA R25, R5, -R20, R6 ;  /* 0x8000001405197223 */ /* 0x004fca0000000006 */
[----:B------:R0:W-:Y:S04]  /*17d0*/  STG.E desc[UR6][R18.64+-0x4], R25 ;  /* 0xfffffc1912007986 */ /* 0x0001e8000c101906 */
[----:B------:R-:W2:Y:S04]  /*17e0*/  LDG.E R6, desc[UR6][R2.64+-0x8] ;  /* 0xfffff80602067981 */ /* 0x000ea8000c1e1900 */
[----:B-1----:R-:W2:Y:S02]  /*17f0*/  LDG.E R5, desc[UR6][R8.64+-0x8] ;  /* 0xfffff80608057981 */ /* 0x002ea4000c1e1900 */
[----:B--2---:R-:W-:-:S05]  /*1800*/  FFMA R5, R25, -R5, R6 ;  /* 0x8000000519057223 */ /* 0x004fca0000000006 */
[----:B------:R0:W-:Y:S04]  /*1810*/  STG.E desc[UR6][R18.64+-0x8], R5 ;  /* 0xfffff80512007986 */ /* 0x0001e8000c101906 */
[----:B------:R-:W2:Y:S04]  /*1820*/  LDG.E R6, desc[UR6][R2.64+-0xc] ;  /* 0xfffff40602067981 */ /* 0x000ea8000c1e1900 */
[----:B------:R-:W2:Y:S01]  /*1830*/  LDG.E R16, desc[UR6][R8.64+-0xc] ;  /* 0xfffff40608107981 */ /* 0x000ea2000c1e1900 */
[----:B------:R-:W-:Y:S01]  /*1840*/  IADD3 R23, PT, PT, R23, -0x4, RZ ;  /* 0xfffffffc17177810 */ /* 0x000fe20007ffe0ff */
[----:B--2---:R-:W-:-:S05]  /*1850*/  FFMA R17, R5, -R16, R6 ;  /* 0x8000001005117223 */ /* 0x004fca0000000006 */
[----:B------:R0:W-:Y:S02]  /*1860*/  STG.E desc[UR6][R18.64+-0xc], R17 ;  /* 0xfffff41112007986 */ /* 0x0001e4000c101906 */
.L_x_103:
[----:B------:R-:W-:Y:S05]  /*1870*/  @!P1 EXIT ;  /* 0x000000000000994d */ /* 0x000fea0003800000 */
[----:B------:R-:W-:Y:S02]  /*1880*/  ISETP.NE.AND P0, PT, R21, 0x1, PT ;  /* 0x000000011500780c */ /* 0x000fe40003f05270 */
[----:B------:R-:W-:-:S04]  /*1890*/  LOP3.LUT R0, R0, 0x1, RZ, 0xc0, !PT ;  /* 0x0000000100007812 */ /* 0x000fc800078ec0ff */
[----:B------:R-:W-:-:S07]  /*18a0*/  ISETP.NE.U32.AND P1, PT, R0, 0x1, PT ;  /* 0x000000010000780c */ /* 0x000fce0003f25070 */
[----:B------:R-:W-:Y:S06]  /*18b0*/  @!P0 BRA `(.L_x_104) ;  /* 0x00000000004c8947 */ /* 0x000fec0003800000 */
[----:B0-----:R-:W-:Y:S01]  /*18c0*/  IMAD.IADD R17, R7, 0x1, R23 ;  /* 0x0000000107117824 */ /* 0x001fe200078e0217 */
[----:B------:R-:W0:Y:S01]  /*18d0*/  LDC.64 R20, c[0x0][0x3a0] ;  /* 0x0000e800ff147b82 */ /* 0x000e220000000a00 */
[----:B--2---:R-:W-:-:S04]  /*18e0*/  IMAD.WIDE R8, R23, 0x4, R12 ;  /* 0x0000000417087825 */ /* 0x004fc800078e020c */
        /* <DEDUP_REMOVED lines=11> */
[----:B0-----:R-:W-:-:S04]  /*19a0*/  LEA R4, P0, R5, R20, 0x2 ;  /* 0x0000001405047211 */ /* 0x001fc800078010ff */
[----:B------:R-:W-:Y:S02]  /*19b0*/  LEA.HI.X R5, R5, R21, R18, 0x2, P0 ;  /* 0x0000001505057211 */ /* 0x000fe400000f1412 */
[----:B------:R-:W-:Y:S01]  /*19c0*/  IADD3 R23, PT, PT, R23, -0x2, RZ ;  /* 0xfffffffe17177810 */ /* 0x000fe20007ffe0ff */
[----:B--2---:R-:W-:-:S05]  /*19d0*/  FFMA R21, R19, -R6, R0 ;  /* 0x8000000613157223 */ /* 0x004fca0000000000 */
[----:B------:R1:W-:Y:S02]  /*19e0*/  STG.E desc[UR6][R4.64+-0x4], R21 ;  /* 0xfffffc1504007986 */ /* 0x0003e4000c101906 */
.L_x_104:
[----:B------:R-:W-:Y:S05]  /*19f0*/  @P1 EXIT ;  /* 0x000000000000194d */ /* 0x000fea0003800000 */
[----:B------:R-:W-:Y:S02]  /*1a00*/  IMAD.IADD R7, R7, 0x1, R23 ;  /* 0x0000000107077824 */ /* 0x000fe400078e0217 */
[----:B------:R-:W-:-:S04]  /*1a10*/  IMAD.WIDE R12, R23, 0x4, R12 ;  /* 0x00000004170c7825 */ /* 0x000fc800078e020c */
[----:B------:R-:W-:Y:S02]  /*1a20*/  IMAD.WIDE R10, R23, 0x4, R10 ;  /* 0x00000004170a7825 */ /* 0x000fe400078e020a */
[----:B------:R-:W2:Y:S02]  /*1a30*/  LDG.E R12, desc[UR6][R12.64] ;  /* 0x000000060c0c7981 */ /* 0x000ea4000c1e1900 */
[----:B------:R-:W-:Y:S02]  /*1a40*/  IMAD.WIDE R14, R7, 0x4, R14 ;  /* 0x00000004070e7825 */ /* 0x000fe400078e020e */
[----:B------:R-:W2:Y:S04]  /*1a50*/  LDG.E R11, desc[UR6][R10.64] ;  /* 0x000000060a0b7981 */ /* 0x000ea8000c1e1900 */
[----:B------:R-:W2:Y:S02]  /*1a60*/  LDG.E R0, desc[UR6][R14.64+0x4] ;  /* 0x000004060e007981 */ /* 0x000ea4000c1e1900 */
[----:B--2---:R-:W-:-:S05]  /*1a70*/  FFMA R3, -R11, R0, R12 ;  /* 0x000000000b037223 */ /* 0x004fca000000010c */
[----:B------:R-:W-:Y:S01]  /*1a80*/  STG.E desc[UR6][R14.64], R3 ;  /* 0x000000030e007986 */ /* 0x000fe2000c101906 */
[----:B------:R-:W-:Y:S05]  /*1a90*/  EXIT ;  /* 0x000000000000794d */ /* 0x000fea0003800000 */
        .weak           $__internal_3_$__cuda_sm20_rcp_rn_f32_slowpath
        .type           $__internal_3_$__cuda_sm20_rcp_rn_f32_slowpath,@function
        .size           $__internal_3_$__cuda_sm20_rcp_rn_f32_slowpath,($__internal_4_$__cuda_sm3x_div_rn_noftz_f32_slowpath - $__internal_3_$__cuda_sm20_rcp_rn_f32_slowpath)
$__internal_3_$__cuda_sm20_rcp_rn_f32_slowpath:
[----:B------:R-:W-:-:S04]  /*1aa0*/  SHF.L.U32 R26, R0, 0x1, RZ ;  /* 0x00000001001a7819 */ /* 0x000fc800000006ff */
[----:B------:R-:W-:-:S04]  /*1ab0*/  SHF.R.U32.HI R26, RZ, 0x18, R26 ;  /* 0x00000018ff1a7819 */ /* 0x000fc8000001161a */
[----:B------:R-:W-:-:S13]  /*1ac0*/  ISETP.NE.U32.AND P0, PT, R26, RZ, PT ;  /* 0x000000ff1a00720c */ /* 0x000fda0003f05070 */
[----:B------:R-:W-:Y:S05]  /*1ad0*/  @P0 BRA `(.L_x_105) ;  /* 0x00000000002c0947 */ /* 0x000fea0003800000 */
[----:B------:R-:W-:-:S05]  /*1ae0*/  IMAD.SHL.U32 R24, R0, 0x2, RZ ;  /* 0x0000000200187824 */ /* 0x000fca00078e00ff */
[----:B------:R-:W-:-:S13]  /*1af0*/  ISETP.NE.AND P0, PT, R24, RZ, PT ;  /* 0x000000ff1800720c */ /* 0x000fda0003f05270 */
[----:B------:R0:W1:Y:S01]  /*1b00*/  @!P0 MUFU.RCP R29, R0 ;  /* 0x00000000001d8308 */ /* 0x0000620000001000 */
[----:B------:R-:W-:Y:S05]  /*1b10*/  @!P0 BRA `(.L_x_106) ;  /* 0x0000000000a48947 */ /* 0x000fea0003800000 */
[----:B------:R-:W-:-:S04]  /*1b20*/  FFMA R24, R0, 1.84467440737095516160e+19, RZ ;  /* 0x5f80000000187823 */ /* 0x000fc800000000ff */
[----:B------:R-:W0:Y:S02]  /*1b30*/  MUFU.RCP R25, R24 ;  /* 0x0000001800197308 */ /* 0x000e240000001000 */
[----:B0-----:R-:W-:-:S04]  /*1b40*/  FFMA R0, R24, R25, -1 ;  /* 0xbf80000018007423 */ /* 0x001fc80000000019 */
[----:B------:R-:W-:-:S04]  /*1b50*/  FADD.FTZ R0, -R0, -RZ ;  /* 0x800000ff00007221 */ /* 0x000fc80000010100 */
[----:B------:R-:W-:-:S04]  /*1b60*/  FFMA R0, R25, R0, R25 ;  /* 0x0000000019007223 */ /* 0x000fc80000000019 */
[----:B-1----:R-:W-:Y:S01]  /*1b70*/  FFMA R29, R0, 1.84467440737095516160e+19, RZ ;  /* 0x5f800000001d7823 */ /* 0x002fe200000000ff */
[----:B------:R-:W-:Y:S06]  /*1b80*/  BRA `(.L_x_106) ;  /* 0x0000000000887947 */ /* 0x000fec0003800000 */
.L_x_105:
        /* <DEDUP_REMOVED lines=33> */
.L_x_107:
[----:B------:R2:W3:Y:S02]  /*1da0*/  MUFU.RCP R29, R0 ;  /* 0x00000000001d7308 */ /* 0x0004e40000001000 */
.L_x_106:
[----:B------:R-:W-:Y:S02]  /*1db0*/  HFMA2 R25, -RZ, RZ, 0, 0 ;  /* 0x00000000ff197431 */ /* 0x000fe400000001ff */
[----:B------:R-:W-:-:S04]  /*1dc0*/  IMAD.MOV.U32 R24, RZ, RZ, R6 ;  /* 0x000000ffff187224 */ /* 0x000fc800078e0006 */
[----:B0123--:R-:W-:Y:S05]  /*1dd0*/  RET.REL.NODEC R24 `(_Z23thomasAlgorithmPerBlockPfS_S_S_S_i) ;  /* 0xffffffe018887950 */ /* 0x00ffea0003c3ffff */
        .weak           $__internal_4_$__cuda_sm3x_div_rn_noftz_f32_slowpath
        .type           $__internal_4_$__cuda_sm3x_div_rn_noftz_f32_slowpath,@function
        .size           $__internal_4_$__cuda_sm3x_div_rn_noftz_f32_slowpath,(.L_x_121 - $__internal_4_$__cuda_sm3x_div_rn_noftz_f32_slowpath)
$__internal_4_$__cuda_sm3x_div_rn_noftz_f32_slowpath:
[----:B------:R-:W-:Y:S02]  /*1de0*/  SHF.R.U32.HI R14, RZ, 0x17, R3 ;  /* 0x00000017ff0e7819 */ /* 0x000fe40000011603 */
        /* <DEDUP_REMOVED lines=32> */
.L_x_108:
[----:B------:R-:W-:Y:S02]  /*1ff0*/  LEA R16, R14, 0xc0800000, 0x17 ;  /* 0xc08000000e107811 */ /* 0x000fe400078eb8ff */
[----:B------:R-:W-:-:S03]  /*2000*/  IADD3 R15, PT, PT, R15, -0x7f, RZ ;  /* 0xffffff810f0f7810 */ /* 0x000fc60007ffe0ff */
[----:B------:R-:W-:Y:S02]  /*2010*/  IMAD.IADD R16, R3, 0x1, -R16 ;  /* 0x0000000103107824 */ /* 0x000fe400078e0a10 */
[C---:B------:R-:W-:Y:S01]  /*2020*/  IMAD R0, R15.reuse, -0x800000, R0 ;  /* 0xff8000000f007824 */ /* 0x040fe200078e0200 */
[----:B------:R-:W-:Y:S01]  /*2030*/  IADD3 R15, PT, PT, R15, 0x7f, -R14 ;  /* 0x0000007f0f0f7810 */ /* 0x000fe20007ffe80e */
[----:B------:R-:W0:Y:S01]  /*2040*/  MUFU.RCP R3, R16 ;  /* 0x0000001000037308 */ /* 0x000e220000001000 */
[----:B------:R-:W-:-:S03]  /*2050*/  FADD.FTZ R17, -R16, -RZ ;  /* 0x800000ff10117221 */ /* 0x000fc60000010100 */
[----:B------:R-:W-:Y:S02]  /*2060*/  IMAD.IADD R15, R15, 0x1, R6 ;  /* 0x000000010f0f7824 */ /* 0x000fe400078e0206 */
[----:B0-----:R-:W-:-:S04]  /*2070*/  FFMA R18, R3, R17, 1 ;  /* 0x3f80000003127423 */ /* 0x001fc80000000011 */
        /* <DEDUP_REMOVED lines=19> */
[CCC-:B------:R-:W-:Y:S01]  /*21b0*/  FFMA.RZ R6, R3.reuse, R17.reuse, R18.reuse ;  /* 0x0000001103067223 */ /* 0x1c0fe2000000c012 */
[C---:B------:R-:W-:Y:S02]  /*21c0*/  IADD3 R15, PT, PT, R16.reuse, 0x20, RZ ;  /* 0x00000020100f7810 */ /* 0x040fe40007ffe0ff */
[----:B------:R-:W-:Y:S02]  /*21d0*/  ISETP.NE.AND P2, PT, R16, RZ, PT ;  /* 0x000000ff1000720c */ /* 0x000fe40003f45270 */
[----:B------:R-:W-:Y:S01]  /*21e0*/  LOP3.LUT R14, R6, 0x7fffff, RZ, 0xc0, !PT ;  /* 0x007fffff060e7812 */ /* 0x000fe200078ec0ff */
[CCC-:B------:R-:W-:Y:S01]  /*21f0*/  FFMA.RP R6, R3.reuse, R17.reuse, R18.reuse ;  /* 0x0000001103067223 */ /* 0x1c0fe20000008012 */
[----:B------:R-:W-:Y:S01]  /*2200*/  FFMA.RM R3, R3, R17, R18 ;  /* 0x0000001103037223 */ /* 0x000fe20000004012 */
[----:B------:R-:W-:Y:S01]  /*2210*/  ISETP.NE.AND P1, PT, R16, RZ, PT ;  /* 0x000000ff1000720c */ /* 0x000fe20003f25270 */
[----:B------:R-:W-:Y:S01]  /*2220*/  IMAD.MOV R16, RZ, RZ, -R16 ;  /* 0x000000ffff107224 */ /* 0x000fe200078e0a10 */
        /* <DEDUP_REMOVED lines=14> */
.L_x_114:
[----:B------:R-:W-:-:S04]  /*2310*/  LOP3.LUT R0, R0, 0x80000000, RZ, 0xc0, !PT ;  /* 0x8000000000007812 */ /* 0x000fc800078ec0ff */
[----:B------:R-:W-:Y:S01]  /*2320*/  LOP3.LUT R0, R0, 0x7f800000, RZ, 0xfc, !PT ;  /* 0x7f80000000007812 */ /* 0x000fe200078efcff */
[----:B------:R-:W-:Y:S06]  /*2330*/  BRA `(.L_x_115) ;  /* 0x0000000000287947 */ /* 0x000fec0003800000 */
.L_x_113:
[----:B------:R-:W-:Y:S01]  /*2340*/  IMAD R0, R15, 0x800000, R0 ;  /* 0x008000000f007824 */ /* 0x000fe200078e0200 */
[----:B------:R-:W-:Y:S06]  /*2350*/  BRA `(.L_x_115) ;  /* 0x0000000000207947 */ /* 0x000fec0003800000 */
.L_x_112:
[----:B------:R-:W-:-:S04]  /*2360*/  LOP3.LUT R0, R3, 0x80000000, R0, 0x48, !PT ;  /* 0x8000000003007812 */ /* 0x000fc800078e4800 */
[----:B------:R-:W-:Y:S01]  /*2370*/  LOP3.LUT R0, R0, 0x7f800000, RZ, 0xfc, !PT ;  /* 0x7f80000000007812 */ /* 0x000fe200078efcff */
[----:B------:R-:W-:Y:S06]  /*2380*/  BRA `(.L_x_115) ;  /* 0x0000000000147947 */ /* 0x000fec0003800000 */
.L_x_111:
[----:B------:R-:W-:Y:S01]  /*2390*/  LOP3.LUT R0, R3, 0x80000000, R0, 0x48, !PT ;  /* 0x8000000003007812 */ /* 0x000fe200078e4800 */
[----:B------:R-:W-:Y:S06]  /*23a0*/  BRA `(.L_x_115) ;  /* 0x00000000000c7947 */ /* 0x000fec0003800000 */
.L_x_110:
[----:B------:R-:W0:Y:S01]  /*23b0*/  MUFU.RSQ R0, -QNAN ;  /* 0xffc0000000007908 */ /* 0x000e220000001400 */
[----:B------:R-:W-:Y:S05]  /*23c0*/  BRA `(.L_x_115) ;  /* 0x0000000000047947 */ /* 0x000fea0003800000 */
.L_x_109:
[----:B------:R-:W-:-:S07]  /*23d0*/  FADD.FTZ R0, R0, R3 ;  /* 0x0000000300007221 */ /* 0x000fce0000010000 */
.L_x_115:
[----:B------:R-:W-:-:S04]  /*23e0*/  HFMA2 R3, -RZ, RZ, 0, 0 ;  /* 0x00000000ff037431 */ /* 0x000fc800000001ff */
[----:B0-----:R-:W-:Y:S05]  /*23f0*/  RET.REL.NODEC R2 `(_Z23thomasAlgorithmPerBlockPfS_S_S_S_i) ;  /* 0xffffffdc02007950 */ /* 0x001fea0003c3ffff */
.L_x_116:
        /* <DEDUP_REMOVED lines=16> */
.L_x_121:


//--------------------- .nv.shared._Z10PCR_kernelPfS_S_S_Pii --------------------------
	.section	.nv.shared._Z10PCR_kernelPfS_S_S_Pii,"aw",@nobits
	.sectionflags	@""
	.align	4
.nv.shared._Z10PCR_kernelPfS_S_S_Pii:
	.zero		21504


//--------------------- .nv.shared.reserved.0     --------------------------
	.section	.nv.shared.reserved.0,"aw",@nobits
	.weak		__nv_reservedSMEM_offset_0_alias
	.size		__nv_reservedSMEM_offset_0_alias, 0, 64
	.other		__nv_reservedSMEM_offset_0_alias,@"STO_CUDA_RESERVED_SHARED STV_DEFAULT"
__nv_reservedSMEM_offset_0_alias:
	.zero		0
	.zero		64


//--------------------- .nv.constant0._Z10PCR_kernelPfS_S_S_Pii --------------------------
	.section	.nv.constant0._Z10PCR_kernelPfS_S_S_Pii,"a",@progbits
	.sectionflags	@""
	.align	4
.nv.constant0._Z10PCR_kernelPfS_S_S_Pii:
	.zero		940


//--------------------- .nv.constant0._Z24thomasAlgorithmPerThreadPfS_S_S_S_ii --------------------------
	.section	.nv.constant0._Z24thomasAlgorithmPerThreadPfS_S_S_S_ii,"a",@progbits
	.sectionflags	@""
	.align	4
.nv.constant0._Z24thomasAlgorithmPerThreadPfS_S_S_S_ii:
	.zero		944


//--------------------- .nv.constant0._Z23thomasAlgorithmPerBlockPfS_S_S_S_i --------------------------
	.section	.nv.constant0._Z23thomasAlgorithmPerBlockPfS_S_S_S_i,"a",@progbits
	.sectionflags	@""
	.align	4
.nv.constant0._Z23thomasAlgorithmPerBlockPfS_S_S_S_i:
	.zero		940


//--------------------- SYMBOLS --------------------------

	.type		.nv.reservedSmem.offset0,@object
	.size		.nv.reservedSmem.offset0,0x4
	.type		.nv.reservedSmem.cap,@object
	.size		.nv.reservedSmem.cap,0x4
